	.headerflags	@"EF_CUDA_TEXMODE_UNIFIED EF_CUDA_64BIT_ADDRESS EF_CUDA_SM86 EF_CUDA_VIRTUAL_SM(EF_CUDA_SM86)"
	.elftype	@"ET_EXEC"


//--------------------- .nv.info                  --------------------------
	.section	.nv.info,"",@"SHT_CUDA_INFO"
	.align	4


	//----- nvinfo : EIATTR_REGCOUNT
	.align		4
        /*0000*/ 	.byte	0x04, 0x2f
        /*0002*/ 	.short	(.L_1 - .L_0)
	.align		4
.L_0:
        /*0004*/ 	.word	index@(triton_mm)
        /*0008*/ 	.word	0x000000fb


	//----- nvinfo : EIATTR_MIN_STACK_SIZE
	.align		4
.L_1:
        /*000c*/ 	.byte	0x04, 0x12
        /*000e*/ 	.short	(.L_3 - .L_2)
	.align		4
.L_2:
        /*0010*/ 	.word	index@(triton_mm)
        /*0014*/ 	.word	0x00000000


	//----- nvinfo : EIATTR_FRAME_SIZE
	.align		4
.L_3:
        /*0018*/ 	.byte	0x04, 0x11
        /*001a*/ 	.short	(.L_5 - .L_4)
	.align		4
.L_4:
        /*001c*/ 	.word	index@(triton_mm)
        /*0020*/ 	.word	0x00000000


	//----- nvinfo : EIATTR_MIN_STACK_SIZE
	.align		4
.L_5:
        /*0024*/ 	.byte	0x04, 0x12
        /*0026*/ 	.short	(.L_7 - .L_6)
	.align		4
.L_6:
        /*0028*/ 	.word	index@(triton_mm)
        /*002c*/ 	.word	0x00000000
.L_7:


//--------------------- .nv.info.triton_mm        --------------------------
	.section	.nv.info.triton_mm,"",@"SHT_CUDA_INFO"
	.sectionflags	@""
	.align	4


	//----- nvinfo : EIATTR_CUDA_API_VERSION
	.align		4
        /*0000*/ 	.byte	0x04, 0x37
        /*0002*/ 	.short	(.L_9 - .L_8)
.L_8:
        /*0004*/ 	.word	0x0000007c


	//----- nvinfo : EIATTR_SW2861232_WAR
	.align		4
.L_9:
        /*0008*/ 	.byte	0x01, 0x35
	.zero		2


	//----- nvinfo : EIATTR_PARAM_CBANK
	.align		4
        /*000c*/ 	.byte	0x04, 0x0a
        /*000e*/ 	.short	(.L_11 - .L_10)
	.align		4
.L_10:
        /*0010*/ 	.word	index@(.nv.constant0.triton_mm)
        /*0014*/ 	.short	0x0160
        /*0016*/ 	.short	0x0020


	//----- nvinfo : EIATTR_CBANK_PARAM_SIZE
	.align		4
.L_11:
        /*0018*/ 	.byte	0x03, 0x19
        /*001a*/ 	.short	0x0020


	//----- nvinfo : EIATTR_KPARAM_INFO
	.align		4
        /*001c*/ 	.byte	0x04, 0x17
        /*001e*/ 	.short	(.L_13 - .L_12)
.L_12:
        /*0020*/ 	.word	0x00000000
        /*0024*/ 	.short	0x0003
        /*0026*/ 	.short	0x0018
        /*0028*/ 	.byte	0x00, 0xf4, 0x21, 0x00


	//----- nvinfo : EIATTR_KPARAM_INFO
	.align		4
.L_13:
        /*002c*/ 	.byte	0x04, 0x17
        /*002e*/ 	.short	(.L_15 - .L_14)
.L_14:
        /*0030*/ 	.word	0x00000000
        /*0034*/ 	.short	0x0002
        /*0036*/ 	.short	0x0010
        /*0038*/ 	.byte	0x00, 0xf4, 0x21, 0x00


	//----- nvinfo : EIATTR_KPARAM_INFO
	.align		4
.L_15:
        /*003c*/ 	.byte	0x04, 0x17
        /*003e*/ 	.short	(.L_17 - .L_16)
.L_16:
        /*0040*/ 	.word	0x00000000
        /*0044*/ 	.short	0x0001
        /*0046*/ 	.short	0x0008
        /*0048*/ 	.byte	0x00, 0xf4, 0x21, 0x00


	//----- nvinfo : EIATTR_KPARAM_INFO
	.align		4
.L_17:
        /*004c*/ 	.byte	0x04, 0x17
        /*004e*/ 	.short	(.L_19 - .L_18)
.L_18:
        /*0050*/ 	.word	0x00000000
        /*0054*/ 	.short	0x0000
        /*0056*/ 	.short	0x0000
        /*0058*/ 	.byte	0x00, 0xf4, 0x21, 0x00


	//----- nvinfo : EIATTR_MAXREG_COUNT
	.align		4
.L_19:
        /*005c*/ 	.byte	0x03, 0x1b
        /*005e*/ 	.short	0x00ff


	//----- nvinfo : EIATTR_EXIT_INSTR_OFFSETS
	.align		4
        /*0060*/ 	.byte	0x04, 0x1c
        /*0062*/ 	.short	(.L_21 - .L_20)


	//   ....[0]....
.L_20:
        /*0064*/ 	.word	0x00003a90


	//   ....[1]....
        /*0068*/ 	.word	0x00003ae0


	//----- nvinfo : EIATTR_REQNTID
	.align		4
.L_21:
        /*006c*/ 	.byte	0x04, 0x10
        /*006e*/ 	.short	(.L_23 - .L_22)
.L_22:
        /*0070*/ 	.word	0x00000100
        /*0074*/ 	.word	0x00000001
        /*0078*/ 	.word	0x00000001
.L_23:


//--------------------- .nv.callgraph             --------------------------
	.section	.nv.callgraph,"",@"SHT_CUDA_CALLGRAPH"
	.align	4
	.sectionentsize	8
	.align		4
        /*0000*/ 	.word	0x00000000
	.align		4
        /*0004*/ 	.word	0xffffffff
	.align		4
        /*0008*/ 	.word	0x00000000
	.align		4
        /*000c*/ 	.word	0xfffffffe
	.align		4
        /*0010*/ 	.word	0x00000000
	.align		4
        /*0014*/ 	.word	0xfffffffd
	.align		4
        /*0018*/ 	.word	0x00000000
	.align		4
        /*001c*/ 	.word	0xfffffffc


//--------------------- .nv.rel.action            --------------------------
	.section	.nv.rel.action,"",@"SHT_CUDA_RELOCINFO"
	.align	8
	.sectionentsize	8
        /*0000*/ 	.byte	0x73, 0x00, 0x00, 0x00, 0x00, 0x00, 0x00, 0x00, 0x00, 0x00, 0x00, 0x11, 0x25, 0x00, 0x05, 0x36


//--------------------- .nv.constant0.triton_mm   --------------------------
	.section	.nv.constant0.triton_mm,"a",@progbits
	.sectionflags	@""
	.align	4
.nv.constant0.triton_mm:
	.zero		384


//--------------------- .text.triton_mm           --------------------------
	.section	.text.triton_mm,"ax",@progbits
	.sectionflags	@"SHF_BARRIERS=1"
	.sectioninfo	@"SHI_REGISTERS=251"
	.align	128
        .global         triton_mm
        .type           triton_mm,@function
        .size           triton_mm,(.L_x_2 - triton_mm)
        .other          triton_mm,@"STO_CUDA_ENTRY STV_DEFAULT"
triton_mm:
.text.triton_mm:
[----:B------:R-:W-:Y:S02]  /*0000*/  IMAD.MOV.U32 R1, RZ, RZ, c[0x0][0x28] ;  /* 0x00000a00ff017624 */ /* 0x000fe400078e00ff */
[----:B------:R-:W1:Y:S01]  /*0010*/  S2UR UR13, SR_CTAID.X ;  /* 0x00000000000d79c3 */ /* 0x000e620000002500 */
[----:B------:R-:W2:Y:S01]  /*0020*/  S2R R8, SR_TID.X ;  /* 0x0000000000087919 */ /* 0x000ea20000002100 */
[----:B------:R-:W-:Y:S01]  /*0030*/  CS2R R128, SRZ ;  /* 0x0000000000807805 */ /* 0x000fe2000001ff00 */
        /* <DEDUP_REMOVED lines=21> */
[----:B-1----:R-:W-:Y:S01]  /*0190*/  UIMAD.WIDE UR4, UR13, 0x2aaaaaab, URZ ;  /* 0x2aaaaaab0d0478a5 */ /* 0x002fe2000f8e023f */
[C---:B--2---:R-:W-:Y:S01]  /*01a0*/  IMAD.SHL.U32 R28, R8.reuse, 0x10, RZ ;  /* 0x00000010081c7824 */ /* 0x044fe200078e00ff */
[--C-:B------:R-:W-:Y:S01]  /*01b0*/  SHF.R.U32.HI R228, RZ, 0x2, R8.reuse ;  /* 0x00000002ffe47819 */ /* 0x100fe20000011608 */
[----:B------:R-:W-:Y:S01]  /*01c0*/  IMAD.SHL.U32 R247, R8, 0x2, RZ ;  /* 0x0000000208f77824 */ /* 0x000fe200078e00ff */
[----:B------:R-:W-:Y:S01]  /*01d0*/  USHF.R.U32.HI UR4, URZ, 0x1f, UR5 ;  /* 0x0000001f3f047899 */ /* 0x000fe20008011605 */
[----:B------:R-:W-:Y:S01]  /*01e0*/  CS2R R40, SRZ ;  /* 0x0000000000287805 */ /* 0x000fe2000001ff00 */
[----:B------:R-:W-:Y:S01]  /*01f0*/  LOP3.LUT R6, R28, 0x70, RZ, 0xc0, !PT ;  /* 0x000000701c067812 */ /* 0x000fe200078ec0ff */
[----:B------:R-:W-:Y:S01]  /*0200*/  UISETP.GE.AND UP2, UPT, UR13, URZ, UPT ;  /* 0x0000003f0d00728c */ /* 0x000fe2000bf46270 */
[----:B------:R-:W-:Y:S01]  /*0210*/  CS2R R42, SRZ ;  /* 0x00000000002a7805 */ /* 0x000fe2000001ff00 */
[----:B------:R-:W-:Y:S01]  /*0220*/  ULEA.HI.SX32 UR6, UR5, UR4, 0x1a ;  /* 0x0000000405067291 */ /* 0x000fe2000f8fd23f */
[----:B------:R-:W-:Y:S01]  /*0230*/  LOP3.LUT R232, R6, 0x10, R8, 0x78, !PT ;  /* 0x0000001006e87812 */ /* 0x000fe200078e7808 */
[----:B------:R-:W-:Y:S01]  /*0240*/  CS2R R44, SRZ ;  /* 0x00000000002c7805 */ /* 0x000fe2000001ff00 */
[----:B------:R-:W-:Y:S01]  /*0250*/  UMOV UR4, 0xfffffff8 ;  /* 0xfffffff800047882 */ /* 0x000fe20000000000 */
[----:B------:R-:W-:Y:S01]  /*0260*/  CS2R R46, SRZ ;  /* 0x00000000002e7805 */ /* 0x000fe2000001ff00 */
[----:B------:R-:W-:Y:S01]  /*0270*/  UIMAD UR4, UR6, UR4, 0x4 ;  /* 0x00000004060474a4 */ /* 0x000fe2000f8e0204 */
[----:B------:R-:W-:Y:S01]  /*0280*/  CS2R R48, SRZ ;  /* 0x0000000000307805 */ /* 0x000fe2000001ff00 */
[----:B------:R-:W-:Y:S01]  /*0290*/  UIMAD UR9, UR6, -0x180, UR13 ;  /* 0xfffffe80060978a4 */ /* 0x000fe2000f8e020d */
[----:B------:R-:W-:Y:S01]  /*02a0*/  CS2R R50, SRZ ;  /* 0x0000000000327805 */ /* 0x000fe2000001ff00 */
[----:B------:R-:W-:Y:S01]  /*02b0*/  UISETP.LT.AND UP0, UPT, UR4, 0x8, UPT ;  /* 0x000000080400788c */ /* 0x000fe2000bf01270 */
[----:B------:R-:W-:Y:S01]  /*02c0*/  CS2R R52, SRZ ;  /* 0x0000000000347805 */ /* 0x000fe2000001ff00 */
[----:B------:R-:W-:Y:S01]  /*02d0*/  CS2R R54, SRZ ;  /* 0x0000000000367805 */ /* 0x000fe2000001ff00 */
[----:B------:R-:W-:Y:S01]  /*02e0*/  CS2R R56, SRZ ;  /* 0x0000000000387805 */ /* 0x000fe2000001ff00 */
[----:B------:R-:W-:Y:S01]  /*02f0*/  USEL UR7, UR4, 0x8, UP0 ;  /* 0x0000000804077887 */ /* 0x000fe20008000000 */
[----:B------:R-:W-:Y:S01]  /*0300*/  IMAD.U32 R4, RZ, RZ, UR9 ;  /* 0x00000009ff047e24 */ /* 0x000fe2000f8e00ff */
[----:B------:R-:W-:Y:S01]  /*0310*/  CS2R R58, SRZ ;  /* 0x00000000003a7805 */ /* 0x000fe2000001ff00 */
[----:B------:R-:W-:Y:S01]  /*0320*/  UMOV UR4, URZ ;  /* 0x0000003f00047c82 */ /* 0x000fe20008000000 */
[----:B------:R-:W-:Y:S01]  /*0330*/  CS2R R60, SRZ ;  /* 0x00000000003c7805 */ /* 0x000fe2000001ff00 */
[----:B------:R-:W-:Y:S01]  /*0340*/  ULOP3.LUT UR9, UR9, UR7, URZ, 0x3c, !UPT ;  /* 0x0000000709097292 */ /* 0x000fe2000f8e3c3f */
[----:B------:R-:W-:Y:S01]  /*0350*/  IMAD.U32 R3, RZ, RZ, UR7 ;  /* 0x00000007ff037e24 */ /* 0x000fe2000f8e00ff */
[----:B------:R-:W-:Y:S01]  /*0360*/  IABS R4, R4 ;  /* 0x0000000400047213 */ /* 0x000fe20000000000 */
[----:B------:R-:W-:Y:S01]  /*0370*/  CS2R R62, SRZ ;  /* 0x00000000003e7805 */ /* 0x000fe2000001ff00 */
[----:B------:R-:W-:Y:S01]  /*0380*/  CS2R R64, SRZ ;  /* 0x0000000000407805 */ /* 0x000fe2000001ff00 */
[----:B------:R-:W-:Y:S01]  /*0390*/  CS2R R66, SRZ ;  /* 0x0000000000427805 */ /* 0x000fe2000001ff00 */
[-C--:B------:R-:W-:Y:S01]  /*03a0*/  IABS R5, R3.reuse ;  /* 0x0000000300057213 */ /* 0x080fe20000000000 */
[----:B------:R1:W2:Y:S01]  /*03b0*/  R2UR UR10, R4 ;  /* 0x00000000040a73c2 */ /* 0x0002a200000e0000 */
[----:B------:R-:W-:Y:S01]  /*03c0*/  IABS R3, R3 ;  /* 0x0000000300037213 */ /* 0x000fe20000000000 */
[----:B------:R-:W-:Y:S01]  /*03d0*/  CS2R R68, SRZ ;  /* 0x0000000000447805 */ /* 0x000fe2000001ff00 */
[----:B------:R-:W-:Y:S01]  /*03e0*/  CS2R R70, SRZ ;  /* 0x0000000000467805 */ /* 0x000fe2000001ff00 */
[----:B------:R-:W-:Y:S01]  /*03f0*/  CS2R R72, SRZ ;  /* 0x0000000000487805 */ /* 0x000fe2000001ff00 */
[----:B------:R-:W-:Y:S01]  /*0400*/  CS2R R74, SRZ ;  /* 0x00000000004a7805 */ /* 0x000fe2000001ff00 */
[----:B------:R-:W-:Y:S01]  /*0410*/  IMAD.MOV R3, RZ, RZ, -R3 ;  /* 0x000000ffff037224 */ /* 0x000fe200078e0a03 */
[----:B------:R-:W-:Y:S01]  /*0420*/  CS2R R76, SRZ ;  /* 0x00000000004c7805 */ /* 0x000fe2000001ff00 */
[----:B------:R3:W4:Y:S01]  /*0430*/  R2UR UR14, R5 ;  /* 0x00000000050e73c2 */ /* 0x00072200000e0000 */
[----:B------:R-:W-:Y:S01]  /*0440*/  CS2R R78, SRZ ;  /* 0x00000000004e7805 */ /* 0x000fe2000001ff00 */
[----:B------:R-:W-:Y:S01]  /*0450*/  CS2R R80, SRZ ;  /* 0x0000000000507805 */ /* 0x000fe2000001ff00 */
[----:B------:R-:W-:Y:S01]  /*0460*/  CS2R R82, SRZ ;  /* 0x0000000000527805 */ /* 0x000fe2000001ff00 */
[----:B------:R-:W-:Y:S01]  /*0470*/  CS2R R84, SRZ ;  /* 0x0000000000547805 */ /* 0x000fe2000001ff00 */
[----:B------:R-:W-:Y:S01]  /*0480*/  CS2R R86, SRZ ;  /* 0x0000000000567805 */ /* 0x000fe2000001ff00 */
[----:B------:R-:W-:Y:S01]  /*0490*/  CS2R R188, SRZ ;  /* 0x0000000000bc7805 */ /* 0x000fe2000001ff00 */
[----:B------:R-:W-:Y:S01]  /*04a0*/  CS2R R190, SRZ ;  /* 0x0000000000be7805 */ /* 0x000fe2000001ff00 */
[----:B------:R1:W2:Y:S01]  /*04b0*/  R2UR UR11, R3 ;  /* 0x00000000030b73c2 */ /* 0x0002a200000e0000 */
[C---:B---3--:R-:W-:Y:S01]  /*04c0*/  LOP3.LUT R5, R28.reuse, 0x10, RZ, 0xc0, !PT ;  /* 0x000000101c057812 */ /* 0x048fe200078ec0ff */
[----:B------:R-:W-:Y:S01]  /*04d0*/  CS2R R184, SRZ ;  /* 0x0000000000b87805 */ /* 0x000fe2000001ff00 */
[----:B------:R-:W-:Y:S01]  /*04e0*/  CS2R R186, SRZ ;  /* 0x0000000000ba7805 */ /* 0x000fe2000001ff00 */
[----:B------:R-:W-:Y:S01]  /*04f0*/  CS2R R180, SRZ ;  /* 0x0000000000b47805 */ /* 0x000fe2000001ff00 */
[----:B------:R-:W-:Y:S01]  /*0500*/  LOP3.LUT R7, R28, 0x20, R5, 0x2e, !PT ;  /* 0x000000201c077812 */ /* 0x000fe200078e2e05 */
[----:B------:R-:W-:Y:S01]  /*0510*/  CS2R R182, SRZ ;  /* 0x0000000000b67805 */ /* 0x000fe2000001ff00 */
[----:B------:R-:W-:Y:S01]  /*0520*/  CS2R R176, SRZ ;  /* 0x0000000000b07805 */ /* 0x000fe2000001ff00 */
[----:B-1----:R-:W-:Y:S01]  /*0530*/  LOP3.LUT R3, R8, 0x80, RZ, 0xc0, !PT ;  /* 0x0000008008037812 */ /* 0x002fe200078ec0ff */
[----:B------:R-:W-:Y:S01]  /*0540*/  CS2R R178, SRZ ;  /* 0x0000000000b27805 */ /* 0x000fe2000001ff00 */
[----:B------:R-:W-:Y:S01]  /*0550*/  LOP3.LUT R7, R7, 0x40, R28, 0xf8, !PT ;  /* 0x0000004007077812 */ /* 0x000fe200078ef81c */
[----:B------:R-:W-:Y:S01]  /*0560*/  CS2R R172, SRZ ;  /* 0x0000000000ac7805 */ /* 0x000fe2000001ff00 */
[----:B------:R-:W-:Y:S01]  /*0570*/  SHF.R.U32.HI R3, RZ, 0x3, R3 ;  /* 0x00000003ff037819 */ /* 0x000fe20000011603 */
[----:B------:R-:W-:Y:S01]  /*0580*/  CS2R R174, SRZ ;  /* 0x0000000000ae7805 */ /* 0x000fe2000001ff00 */
[----:B----4-:R-:W1:Y:S02]  /*0590*/  I2F.RP R0, UR14 ;  /* 0x0000000e00007d06 */ /* 0x010e640008209400 */
[----:B------:R-:W-:-:S05]  /*05a0*/  LOP3.LUT R6, R3, 0xf, R8, 0xf8, !PT ;  /* 0x0000000f03067812 */ /* 0x000fca00078ef808 */
[----:B------:R-:W-:-:S05]  /*05b0*/  IMAD.SHL.U32 R243, R6, 0x80, RZ ;  /* 0x0000008006f37824 */ /* 0x000fca00078e00ff */
[----:B------:R-:W-:Y:S01]  /*05c0*/  LOP3.LUT R244, R243, R232, RZ, 0xfc, !PT ;  /* 0x000000e8f3f47212 */ /* 0x000fe200078efcff */
[----:B-1----:R-:W1:Y:S02]  /*05d0*/  MUFU.RCP R0, R0 ;  /* 0x0000000000007308 */ /* 0x002e640000001000 */
[----:B-1----:R-:W-:Y:S02]  /*05e0*/  IADD3 R2, R0, 0xffffffe, RZ ;  /* 0x0ffffffe00027810 */ /* 0x002fe40007ffe0ff */
[----:B------:R-:W1:Y:S04]  /*05f0*/  S2R R0, SR_CTAID.X ;  /* 0x0000000000007919 */ /* 0x000e680000002500 */
[----:B------:R-:W3:Y:S02]  /*0600*/  F2I.FTZ.U32.TRUNC.NTZ R2, R2 ;  /* 0x0000000200027305 */ /* 0x000ee4000021f000 */
[----:B---3--:R3:W4:Y:S01]  /*0610*/  R2UR UR5, R2 ;  /* 0x00000000020573c2 */ /* 0x00872200000e0000 */
[----:B-1----:R-:W-:-:S02]  /*0620*/  IABS R4, R0 ;  /* 0x0000000000047213 */ /* 0x002fc40000000000 */
[C---:B------:R-:W-:Y:S02]  /*0630*/  LOP3.LUT R0, R28.reuse, 0x30, RZ, 0xc0, !PT ;  /* 0x000000301c007812 */ /* 0x040fe400078ec0ff */
[----:B---3--:R-:W-:Y:S02]  /*0640*/  LOP3.LUT R2, R28, 0x40, RZ, 0xc0, !PT ;  /* 0x000000401c027812 */ /* 0x008fe400078ec0ff */
[----:B------:R-:W-:Y:S02]  /*0650*/  LOP3.LUT R225, R0, 0x40, RZ, 0xfc, !PT ;  /* 0x0000004000e17812 */ /* 0x000fe400078efcff */
[C---:B------:R-:W-:Y:S02]  /*0660*/  LOP3.LUT R0, R2.reuse, 0x10, R8, 0xf8, !PT ;  /* 0x0000001002007812 */ /* 0x040fe400078ef808 */
[----:B------:R-:W-:Y:S02]  /*0670*/  LOP3.LUT R2, R2, 0x30, R247, 0xf8, !PT ;  /* 0x0000003002027812 */ /* 0x000fe400078ef8f7 */
[----:B------:R-:W-:-:S02]  /*0680*/  LOP3.LUT R230, R225, R0, RZ, 0x3c, !PT ;  /* 0x00000000e1e67212 */ /* 0x000fc400078e3cff */
[----:B------:R-:W-:Y:S02]  /*0690*/  LOP3.LUT R225, R2, R225, RZ, 0x3c, !PT ;  /* 0x000000e102e17212 */ /* 0x000fe400078e3cff */
[----:B------:R-:W-:Y:S02]  /*06a0*/  SHF.R.U32.HI R2, RZ, 0x3, R8 ;  /* 0x00000003ff027819 */ /* 0x000fe40000011608 */
[----:B------:R-:W-:Y:S01]  /*06b0*/  LOP3.LUT R0, R8, 0x20, RZ, 0xc0, !PT ;  /* 0x0000002008007812 */ /* 0x000fe200078ec0ff */
[----:B----4-:R-:W-:Y:S01]  /*06c0*/  UIADD3 UR8, URZ, -UR5, URZ ;  /* 0x800000053f087290 */ /* 0x010fe2000fffe03f */
[----:B------:R-:W-:Y:S02]  /*06d0*/  SGXT.U32 R2, R2, 0x4 ;  /* 0x000000040202781a */ /* 0x000fe40000000000 */
[----:B------:R-:W-:Y:S01]  /*06e0*/  SHF.R.U32.HI R9, RZ, 0x2, R0 ;  /* 0x00000002ff097819 */ /* 0x000fe20000011600 */
[----:B------:R-:W-:Y:S01]  /*06f0*/  UIMAD UR8, UR8, UR14, URZ ;  /* 0x0000000e080872a4 */ /* 0x000fe2000f8e023f */
[----:B------:R-:W-:-:S02]  /*0700*/  LOP3.LUT R2, R2, R3, RZ, 0xfc, !PT ;  /* 0x0000000302027212 */ /* 0x000fc400078efcff */
[C---:B------:R-:W-:Y:S01]  /*0710*/  LOP3.LUT R227, R9.reuse, 0x10, R228, 0xf8, !PT ;  /* 0x0000001009e37812 */ /* 0x040fe200078ef8e4 */
[----:B------:R-:W-:Y:S01]  /*0720*/  UIMAD.WIDE.U32 UR4, UR5, UR8, UR4 ;  /* 0x00000008050472a5 */ /* 0x000fe2000f8e0004 */
[--C-:B------:R-:W-:Y:S02]  /*0730*/  LOP3.LUT R35, R9, 0x7, R8.reuse, 0xf8, !PT ;  /* 0x0000000709237812 */ /* 0x100fe400078ef808 */
[----:B------:R-:W-:Y:S02]  /*0740*/  LOP3.LUT R227, R227, 0x7, R8, 0xf8, !PT ;  /* 0x00000007e3e37812 */ /* 0x000fe400078ef808 */
[----:B------:R-:W-:Y:S02]  /*0750*/  LOP3.LUT R242, R230, R243, RZ, 0xfc, !PT ;  /* 0x000000f3e6f27212 */ /* 0x000fe400078efcff */
[----:B------:R-:W-:Y:S01]  /*0760*/  UMOV UR8, UR5 ;  /* 0x0000000500087c82 */ /* 0x000fe20008000000 */
[----:B------:R-:W-:Y:S01]  /*0770*/  LOP3.LUT R35, R35, 0x10, R228, 0xf8, !PT ;  /* 0x0000001023237812 */ /* 0x000fe200078ef8e4 */
[----:B--2---:R-:W-:Y:S01]  /*0780*/  UIMAD.WIDE.U32 UR4, UR8, UR10, URZ ;  /* 0x0000000a080472a5 */ /* 0x004fe2000f8e003f */
[----:B------:R-:W-:-:S03]  /*0790*/  IMAD.SHL.U32 R227, R227, 0x80, RZ ;  /* 0x00000080e3e37824 */ /* 0x000fc600078e00ff */
[----:B------:R-:W-:Y:S01]  /*07a0*/  UIMAD UR4, UR5, UR11, UR10 ;  /* 0x0000000b050472a4 */ /* 0x000fe2000f8e020a */
[----:B------:R1:W2:Y:S01]  /*07b0*/  R2UR UR10, R4 ;  /* 0x00000000040a73c2 */ /* 0x0002a200000e0000 */
[----:B------:R-:W-:Y:S02]  /*07c0*/  IMAD.SHL.U32 R35, R35, 0x80, RZ ;  /* 0x0000008023237824 */ /* 0x000fe400078e00ff */
[----:B------:R-:W-:-:S03]  /*07d0*/  UISETP.GT.U32.AND UP1, UPT, UR14, UR4, UPT ;  /* 0x000000040e00728c */ /* 0x000fc6000bf24070 */
[C---:B------:R-:W-:Y:S02]  /*07e0*/  IADD3 R91, R35.reuse, 0x2000, RZ ;  /* 0x00002000235b7810 */ /* 0x040fe40007ffe0ff */
[----:B-1----:R-:W-:Y:S02]  /*07f0*/  LOP3.LUT R4, R28, 0x60, RZ, 0xc0, !PT ;  /* 0x000000601c047812 */ /* 0x002fe400078ec0ff */
[----:B------:R-:W-:Y:S02]  /*0800*/  IADD3 R224, R35, 0x1000, RZ ;  /* 0x0000100023e07810 */ /* 0x000fe40007ffe0ff */
[--C-:B------:R-:W-:Y:S02]  /*0810*/  LOP3.LUT R4, R4, 0x10, R8.reuse, 0xf8, !PT ;  /* 0x0000001004047812 */ /* 0x100fe400078ef808 */
[----:B------:R-:W-:Y:S02]  /*0820*/  @!UP1 UIADD3 UR4, UR4, -UR14, URZ ;  /* 0x8000000e04049290 */ /* 0x000fe4000fffe03f */
[----:B------:R-:W-:Y:S01]  /*0830*/  @!UP1 UIADD3 UR5, UR5, 0x1, URZ ;  /* 0x0000000105059890 */ /* 0x000fe2000fffe03f */
[----:B------:R-:W-:Y:S01]  /*0840*/  LOP3.LUT R10, R4, 0x60, R5, 0x1e, !PT ;  /* 0x00000060040a7812 */ /* 0x000fe200078e1e05 */
[----:B------:R-:W-:Y:S01]  /*0850*/  UISETP.GE.U32.AND UP0, UPT, UR4, UR14, UPT ;  /* 0x0000000e0400728c */ /* 0x000fe2000bf06070 */
[--C-:B------:R-:W-:Y:S01]  /*0860*/  LOP3.LUT R5, R3, 0x8, R8.reuse, 0xf8, !PT ;  /* 0x0000000803057812 */ /* 0x100fe200078ef808 */
[----:B------:R-:W-:Y:S01]  /*0870*/  UISETP.GE.AND UP1, UPT, UR9, URZ, UPT ;  /* 0x0000003f0900728c */ /* 0x000fe2000bf26270 */
[----:B------:R-:W-:Y:S01]  /*0880*/  LOP3.LUT R241, R10, R243, RZ, 0xfc, !PT ;  /* 0x000000f30af17212 */ /* 0x000fe200078efcff */
[----:B------:R-:W-:Y:S01]  /*0890*/  ULOP3.LUT UR9, URZ, UR7, URZ, 0x33, !UPT ;  /* 0x000000073f097292 */ /* 0x000fe2000f8e333f */
[----:B------:R-:W-:-:S02]  /*08a0*/  LOP3.LUT R5, R5, 0x7, R8, 0xf8, !PT ;  /* 0x0000000705057812 */ /* 0x000fc400078ef808 */
[----:B------:R-:W-:-:S03]  /*08b0*/  LOP3.LUT R8, R7, 0x10, R8, 0x78, !PT ;  /* 0x0000001007087812 */ /* 0x000fc600078e7808 */
[----:B------:R-:W-:Y:S01]  /*08c0*/  IMAD.SHL.U32 R5, R5, 0x80, RZ ;  /* 0x0000008005057824 */ /* 0x000fe200078e00ff */
[----:B------:R-:W-:Y:S01]  /*08d0*/  @UP0 UIADD3 UR5, UR5, 0x1, URZ ;  /* 0x0000000105050890 */ /* 0x000fe2000fffe03f */
[----:B------:R-:W-:Y:S01]  /*08e0*/  LOP3.LUT R243, R8, R243, RZ, 0xfc, !PT ;  /* 0x000000f308f37212 */ /* 0x000fe200078efcff */
[----:B------:R-:W-:Y:S02]  /*08f0*/  UISETP.NE.AND UP0, UPT, UR7, URZ, UPT ;  /* 0x0000003f0700728c */ /* 0x000fe4000bf05270 */
[----:B------:R-:W-:Y:S01]  /*0900*/  @!UP1 UIADD3 UR5, -UR5, URZ, URZ ;  /* 0x0000003f05059290 */ /* 0x000fe2000fffe13f */
[C---:B------:R-:W-:Y:S01]  /*0910*/  IADD3 R237, R5.reuse, 0x1000, RZ ;  /* 0x0000100005ed7810 */ /* 0x040fe20007ffe0ff */
[----:B------:R-:W-:Y:S01]  /*0920*/  UMOV UR7, URZ ;  /* 0x0000003f00077c82 */ /* 0x000fe20008000000 */
[C---:B------:R-:W-:Y:S01]  /*0930*/  IADD3 R233, R5.reuse, 0x2000, RZ ;  /* 0x0000200005e97810 */ /* 0x040fe20007ffe0ff */
[----:B------:R-:W-:Y:S01]  /*0940*/  USEL UR5, UR9, UR5, !UP0 ;  /* 0x0000000509057287 */ /* 0x000fe2000c000000 */
[----:B------:R-:W-:-:S02]  /*0950*/  IADD3 R229, R5, 0x3000, RZ ;  /* 0x0000300005e57810 */ /* 0x000fc40007ffe0ff */
[C---:B------:R-:W-:Y:S01]  /*0960*/  LOP3.LUT R239, R8.reuse, R237, RZ, 0xfc, !PT ;  /* 0x000000ed08ef7212 */ /* 0x040fe200078efcff */
[----:B------:R-:W-:Y:S01]  /*0970*/  USHF.L.U32 UR12, UR5, 0x8, URZ ;  /* 0x00000008050c7899 */ /* 0x000fe2000800063f */
[C---:B------:R-:W-:Y:S01]  /*0980*/  LOP3.LUT R235, R8.reuse, R233, RZ, 0xfc, !PT ;  /* 0x000000e908eb7212 */ /* 0x040fe200078efcff */
[----:B--2---:R-:W-:Y:S01]  /*0990*/  UIMAD.WIDE.U32 UR4, UR8, UR10, URZ ;  /* 0x0000000a080472a5 */ /* 0x004fe2000f8e003f */
[----:B------:R-:W-:Y:S02]  /*09a0*/  LOP3.LUT R231, R8, R229, RZ, 0xfc, !PT ;  /* 0x000000e508e77212 */ /* 0x000fe400078efcff */
[-C--:B------:R-:W-:Y:S01]  /*09b0*/  LOP3.LUT R240, R237, R232.reuse, RZ, 0xfc, !PT ;  /* 0x000000e8edf07212 */ /* 0x080fe200078efcff */
[----:B------:R-:W-:Y:S01]  /*09c0*/  UIMAD UR5, UR5, UR11, UR10 ;  /* 0x0000000b050572a4 */ /* 0x000fe2000f8e020a */
[----:B------:R-:W-:Y:S01]  /*09d0*/  LOP3.LUT R4, R2, UR12, RZ, 0xfc, !PT ;  /* 0x0000000c02047c12 */ /* 0x000fe2000f8efcff */
[----:B------:R-:W-:Y:S01]  /*09e0*/  IMAD.U32 R7, RZ, RZ, UR12 ;  /* 0x0000000cff077e24 */ /* 0x000fe2000f8e00ff */
[----:B------:R-:W-:Y:S01]  /*09f0*/  LOP3.LUT R238, R230, R237, RZ, 0xfc, !PT ;  /* 0x000000ede6ee7212 */ /* 0x000fe200078efcff */
[----:B------:R-:W-:Y:S01]  /*0a00*/  UISETP.GT.U32.AND UP1, UPT, UR14, UR5, UPT ;  /* 0x000000050e00728c */ /* 0x000fe2000bf24070 */
[----:B------:R-:W-:Y:S01]  /*0a10*/  IMAD.U32 R5, RZ, RZ, UR12 ;  /* 0x0000000cff057e24 */ /* 0x000fe2000f8e00ff */
[-C--:B------:R-:W-:Y:S01]  /*0a20*/  LOP3.LUT R236, R233, R232.reuse, RZ, 0xfc, !PT ;  /* 0x000000e8e9ec7212 */ /* 0x080fe200078efcff */
[----:B------:R-:W-:Y:S01]  /*0a30*/  IMAD.HI R3, R4, 0x2aaaaaab, RZ ;  /* 0x2aaaaaab04037827 */ /* 0x000fe200078e02ff */
[----:B------:R-:W-:Y:S01]  /*0a40*/  LOP3.LUT R234, R230, R233, RZ, 0xfc, !PT ;  /* 0x000000e9e6ea7212 */ /* 0x000fe200078efcff */
[----:B------:R-:W-:Y:S01]  /*0a50*/  UMOV UR8, 0x1 ;  /* 0x0000000100087882 */ /* 0x000fe20000000000 */
[----:B------:R-:W-:Y:S01]  /*0a60*/  LOP3.LUT R5, R5, 0x20, R2, 0xfe, !PT ;  /* 0x0000002005057812 */ /* 0x000fe200078efe02 */
[----:B------:R-:W-:Y:S01]  /*0a70*/  IMAD.U32 R11, RZ, RZ, UR12 ;  /* 0x0000000cff0b7e24 */ /* 0x000fe2000f8e00ff */
[----:B------:R-:W-:Y:S01]  /*0a80*/  SHF.R.U32.HI R6, RZ, 0x1f, R3 ;  /* 0x0000001fff067819 */ /* 0x000fe20000011603 */
[----:B------:R-:W-:Y:S01]  /*0a90*/  IMAD.U32 R9, RZ, RZ, UR12 ;  /* 0x0000000cff097e24 */ /* 0x000fe2000f8e00ff */
[----:B------:R-:W-:Y:S01]  /*0aa0*/  LOP3.LUT R232, R229, R232, RZ, 0xfc, !PT ;  /* 0x000000e8e5e87212 */ /* 0x000fe200078efcff */
[----:B------:R-:W-:Y:S01]  /*0ab0*/  @!UP1 UIADD3 UR5, UR5, -UR14, URZ ;  /* 0x8000000e05059290 */ /* 0x000fe2000fffe03f */
[----:B------:R-:W-:-:S02]  /*0ac0*/  LEA.HI R3, R3, R6, RZ, 0x15 ;  /* 0x0000000603037211 */ /* 0x000fc400078fa8ff */
[----:B------:R-:W-:Y:S01]  /*0ad0*/  LOP3.LUT R6, R7, 0x40, R2, 0xfe, !PT ;  /* 0x0000004007067812 */ /* 0x000fe200078efe02 */
[----:B------:R-:W-:Y:S01]  /*0ae0*/  UISETP.GT.U32.AND UP1, UPT, UR14, UR5, UPT ;  /* 0x000000050e00728c */ /* 0x000fe2000bf24070 */
[----:B------:R-:W-:Y:S01]  /*0af0*/  IMAD.HI R7, R5, 0x2aaaaaab, RZ ;  /* 0x2aaaaaab05077827 */ /* 0x000fe200078e02ff */
[----:B------:R-:W-:Y:S02]  /*0b00*/  LOP3.LUT R230, R230, R229, RZ, 0xfc, !PT ;  /* 0x000000e5e6e67212 */ /* 0x000fe400078efcff */
[----:B------:R-:W-:Y:S01]  /*0b10*/  LOP3.LUT R237, R10, R237, RZ, 0xfc, !PT ;  /* 0x000000ed0aed7212 */ /* 0x000fe200078efcff */
[----:B------:R-:W-:Y:S01]  /*0b20*/  IMAD.HI R8, R6, 0x2aaaaaab, RZ ;  /* 0x2aaaaaab06087827 */ /* 0x000fe200078e02ff */
[C---:B------:R-:W-:Y:S02]  /*0b30*/  LOP3.LUT R233, R10.reuse, R233, RZ, 0xfc, !PT ;  /* 0x000000e90ae97212 */ /* 0x040fe400078efcff */
[----:B------:R-:W-:Y:S01]  /*0b40*/  LOP3.LUT R229, R10, R229, RZ, 0xfc, !PT ;  /* 0x000000e50ae57212 */ /* 0x000fe200078efcff */
[----:B------:R-:W-:Y:S01]  /*0b50*/  IMAD R19, R3, -0x3000, R4 ;  /* 0xffffd00003137824 */ /* 0x000fe200078e0204 */
[----:B------:R-:W-:Y:S01]  /*0b60*/  SHF.R.U32.HI R3, RZ, 0x1f, R8 ;  /* 0x0000001fff037819 */ /* 0x000fe20000011608 */
[----:B------:R-:W-:Y:S01]  /*0b70*/  @!UP1 UIADD3 UR5, UR5, -UR14, URZ ;  /* 0x8000000e05059290 */ /* 0x000fe2000fffe03f */
[----:B------:R-:W-:Y:S01]  /*0b80*/  SHF.R.U32.HI R4, RZ, 0x1f, R7 ;  /* 0x0000001fff047819 */ /* 0x000fe20000011607 */
[----:B------:R-:W-:Y:S01]  /*0b90*/  IMAD R33, R19, 0xc00, RZ ;  /* 0x00000c0013217824 */ /* 0x000fe200078e02ff */
[----:B------:R-:W-:Y:S01]  /*0ba0*/  LEA.HI R21, R8, R3, RZ, 0x15 ;  /* 0x0000000308157211 */ /* 0x000fe200078fa8ff */
[----:B------:R-:W-:Y:S01]  /*0bb0*/  @!UP2 UIADD3 UR5, -UR5, URZ, URZ ;  /* 0x0000003f0505a290 */ /* 0x000fe2000fffe13f */
[--C-:B------:R-:W-:Y:S01]  /*0bc0*/  LOP3.LUT R8, R11, 0x80, R2.reuse, 0xfe, !PT ;  /* 0x000000800b087812 */ /* 0x100fe200078efe02 */
[----:B------:R-:W-:Y:S01]  /*0bd0*/  IMAD.SHL.U32 R11, R0, 0x2, RZ ;  /* 0x00000002000b7824 */ /* 0x000fe200078e00ff */
[----:B------:R-:W-:Y:S01]  /*0be0*/  LEA.HI R18, R7, R4, RZ, 0x15 ;  /* 0x0000000407127211 */ /* 0x000fe200078fa8ff */
[----:B------:R-:W-:Y:S01]  /*0bf0*/  USEL UR5, UR9, UR5, !UP0 ;  /* 0x0000000509057287 */ /* 0x000fe2000c000000 */
[----:B------:R-:W-:Y:S01]  /*0c00*/  LOP3.LUT R7, R9, 0x60, R2, 0xfe, !PT ;  /* 0x0000006009077812 */ /* 0x000fe200078efe02 */
[----:B------:R-:W-:Y:S01]  /*0c10*/  IMAD.HI R4, R8, 0x2aaaaaab, RZ ;  /* 0x2aaaaaab08047827 */ /* 0x000fe200078e02ff */
[----:B------:R-:W-:Y:S01]  /*0c20*/  LOP3.LUT R9, R247, 0x30, RZ, 0xc0, !PT ;  /* 0x00000030f7097812 */ /* 0x000fe200078ec0ff */
[----:B------:R-:W-:-:S02]  /*0c30*/  ULEA UR5, UR6, UR5, 0x3 ;  /* 0x0000000506057291 */ /* 0x000fc4000f8e183f */
[----:B------:R-:W-:Y:S01]  /*0c40*/  IMAD.HI R3, R7, 0x2aaaaaab, RZ ;  /* 0x2aaaaaab07037827 */ /* 0x000fe200078e02ff */
[----:B------:R-:W-:Y:S01]  /*0c50*/  LOP3.LUT R246, R9, 0x70, R28, 0x78, !PT ;  /* 0x0000007009f67812 */ /* 0x000fe200078e781c */
[----:B------:R-:W-:Y:S01]  /*0c60*/  USHF.L.U32 UR11, UR5, 0x7, URZ ;  /* 0x00000007050b7899 */ /* 0x000fe2000800063f */
[----:B------:R-:W-:Y:S01]  /*0c70*/  SHF.R.U32.HI R9, RZ, 0x1f, R4 ;  /* 0x0000001fff097819 */ /* 0x000fe20000011604 */
[----:B------:R-:W-:Y:S01]  /*0c80*/  USHF.R.S32.HI UR4, URZ, 0x18, UR5 ;  /* 0x000000183f047899 */ /* 0x000fe20008011405 */
[----:B------:R-:W-:Y:S01]  /*0c90*/  SHF.R.U32.HI R0, RZ, 0x1f, R3 ;  /* 0x0000001fff007819 */ /* 0x000fe20000011603 */
[----:B------:R-:W-:Y:S01]  /*0ca0*/  IMAD R21, R21, -0x3000, R6 ;  /* 0xffffd00015157824 */ /* 0x000fe200078e0206 */
[----:B------:R-:W-:Y:S01]  /*0cb0*/  LEA.HI R23, R4, R9, RZ, 0x15 ;  /* 0x0000000904177211 */ /* 0x000fe200078fa8ff */
[----:B------:R-:W-:Y:S01]  /*0cc0*/  IMAD.U32 R9, RZ, RZ, UR12 ;  /* 0x0000000cff097e24 */ /* 0x000fe2000f8e00ff */
[----:B------:R-:W-:Y:S01]  /*0cd0*/  LEA.HI R20, R3, R0, RZ, 0x15 ;  /* 0x0000000003147211 */ /* 0x000fe200078fa8ff */
[----:B------:R-:W-:Y:S01]  /*0ce0*/  IMAD.U32 R3, RZ, RZ, UR12 ;  /* 0x0000000cff037e24 */ /* 0x000fe2000f8e00ff */
[----:B------:R-:W-:Y:S01]  /*0cf0*/  LOP3.LUT R11, R246, R11, RZ, 0x3c, !PT ;  /* 0x0000000bf60b7212 */ /* 0x000fe200078e3cff */
[----:B------:R-:W-:Y:S01]  /*0d00*/  USGXT UR4, UR4, 0x1 ;  /* 0x000000010404789a */ /* 0x000fe20008000200 */
[--C-:B------:R-:W-:Y:S01]  /*0d10*/  LOP3.LUT R9, R9, 0xa0, R2.reuse, 0xfe, !PT ;  /* 0x000000a009097812 */ /* 0x100fe200078efe02 */
[----:B------:R-:W-:Y:S01]  /*0d20*/  IMAD.U32 R13, RZ, RZ, UR11 ;  /* 0x0000000bff0d7e24 */ /* 0x000fe2000f8e00ff */
[--C-:B------:R-:W-:Y:S01]  /*0d30*/  LOP3.LUT R10, R3, 0xc0, R2.reuse, 0xfe, !PT ;  /* 0x000000c0030a7812 */ /* 0x100fe200078efe02 */
[----:B------:R-:W-:Y:S01]  /*0d40*/  IMAD R245, R2, 0x80, R11 ;  /* 0x0000008002f57824 */ /* 0x000fe200078e020b */
[----:B------:R-:W-:Y:S01]  /*0d50*/  ULDC.64 UR14, c[0x0][0x118] ;  /* 0x00004600000e7ab9 */ /* 0x000fe20000000a00 */
[----:B------:R-:W-:Y:S01]  /*0d60*/  IMAD.U32 R11, RZ, RZ, UR12 ;  /* 0x0000000cff0b7e24 */ /* 0x000fe2000f8e00ff */
[-C--:B------:R-:W-:Y:S01]  /*0d70*/  LOP3.LUT R226, R227, R246.reuse, RZ, 0xfc, !PT ;  /* 0x000000f6e3e27212 */ /* 0x080fe200078efcff */
[----:B------:R-:W-:Y:S01]  /*0d80*/  IMAD.U32 R3, RZ, RZ, UR11 ;  /* 0x0000000bff037e24 */ /* 0x000fe2000f8e00ff */
[----:B------:R-:W-:Y:S01]  /*0d90*/  LOP3.LUT R222, R91, R246, RZ, 0xfc, !PT ;  /* 0x000000f65bde7212 */ /* 0x000fe200078efcff */
[----:B------:R-:W-:Y:S01]  /*0da0*/  IMAD.U32 R15, RZ, RZ, UR11 ;  /* 0x0000000bff0f7e24 */ /* 0x000fe2000f8e00ff */
[--C-:B------:R-:W-:Y:S01]  /*0db0*/  LOP3.LUT R11, R11, 0xe0, R2.reuse, 0xfe, !PT ;  /* 0x000000e00b0b7812 */ /* 0x100fe200078efe02 */
[----:B------:R-:W-:Y:S01]  /*0dc0*/  IMAD.HI R12, R9, 0x2aaaaaab, RZ ;  /* 0x2aaaaaab090c7827 */ /* 0x000fe200078e02ff */
[--C-:B------:R-:W-:Y:S01]  /*0dd0*/  LOP3.LUT R0, R3, 0x20, R2.reuse, 0xfe, !PT ;  /* 0x0000002003007812 */ /* 0x100fe200078efe02 */
[----:B------:R-:W-:Y:S01]  /*0de0*/  UMOV UR9, 0xffffffff ;  /* 0xffffffff00097882 */ /* 0x000fe20000000000 */
[--C-:B------:R-:W-:Y:S01]  /*0df0*/  LOP3.LUT R3, R13, 0x40, R2.reuse, 0xfe, !PT ;  /* 0x000000400d037812 */ /* 0x100fe200078efe02 */
[----:B------:R-:W-:Y:S01]  /*0e00*/  IMAD.U32 R27, RZ, RZ, UR4 ;  /* 0x00000004ff1b7e24 */ /* 0x000fe2000f8e00ff */
[----:B------:R-:W-:Y:S01]  /*0e10*/  LOP3.LUT R4, R15, 0x60, R2, 0xfe, !PT ;  /* 0x000000600f047812 */ /* 0x000fe200078efe02 */
[----:B------:R-:W-:Y:S01]  /*0e20*/  IMAD.HI R14, R10, 0x2aaaaaab, RZ ;  /* 0x2aaaaaab0a0e7827 */ /* 0x000fe200078e02ff */
[----:B------:R-:W-:Y:S01]  /*0e30*/  SHF.R.U32.HI R13, RZ, 0x1f, R12 ;  /* 0x0000001fff0d7819 */ /* 0x000fe2000001160c */
[----:B------:R-:W-:Y:S01]  /*0e40*/  UMOV UR6, URZ ;  /* 0x0000003f00067c82 */ /* 0x000fe20008000000 */
[----:B------:R-:W-:Y:S01]  /*0e50*/  LOP3.LUT R2, R2, UR11, RZ, 0xfc, !PT ;  /* 0x0000000b02027c12 */ /* 0x000fe2000f8efcff */
[----:B------:R-:W-:Y:S01]  /*0e60*/  IMAD.HI R16, R11, 0x2aaaaaab, RZ ;  /* 0x2aaaaaab0b107827 */ /* 0x000fe200078e02ff */
[----:B------:R-:W-:Y:S01]  /*0e70*/  LEA.HI R22, R12, R13, RZ, 0x15 ;  /* 0x0000000d0c167211 */ /* 0x000fe200078fa8ff */
[----:B------:R-:W-:Y:S01]  /*0e80*/  UMOV UR4, URZ ;  /* 0x0000003f00047c82 */ /* 0x000fe20008000000 */
[----:B------:R-:W-:Y:S01]  /*0e90*/  LEA.HI R12, R27, R2, RZ, 0x9 ;  /* 0x000000021b0c7211 */ /* 0x000fe200078f48ff */
[----:B------:R-:W-:Y:S01]  /*0ea0*/  IMAD R5, R18, -0x3000, R5 ;  /* 0xffffd00012057824 */ /* 0x000fe200078e0205 */
[----:B------:R-:W-:Y:S01]  /*0eb0*/  SHF.R.U32.HI R15, RZ, 0x1f, R14 ;  /* 0x0000001fff0f7819 */ /* 0x000fe2000001160e */
[----:B------:R-:W-:Y:S01]  /*0ec0*/  IMAD R7, R20, -0x3000, R7 ;  /* 0xffffd00014077824 */ /* 0x000fe200078e0207 */
[----:B------:R-:W-:Y:S01]  /*0ed0*/  SHF.R.U32.HI R17, RZ, 0x1f, R16 ;  /* 0x0000001fff117819 */ /* 0x000fe20000011610 */
[----:B------:R-:W-:Y:S01]  /*0ee0*/  IMAD R37, R21, 0xc00, RZ ;  /* 0x00000c0015257824 */ /* 0x000fe200078e02ff */
[----:B------:R-:W-:Y:S01]  /*0ef0*/  LOP3.LUT R13, R12, 0x3ffe00, RZ, 0xc0, !PT ;  /* 0x003ffe000c0d7812 */ /* 0x000fe200078ec0ff */
[----:B------:R-:W-:Y:S01]  /*0f00*/  IMAD R5, R5, 0xc00, RZ ;  /* 0x00000c0005057824 */ /* 0x000fe200078e02ff */
[----:B------:R-:W-:Y:S01]  /*0f10*/  LEA.HI R25, R14, R15, RZ, 0x15 ;  /* 0x0000000f0e197211 */ /* 0x000fe200078fa8ff */
[----:B------:R-:W-:Y:S01]  /*0f20*/  IMAD R7, R7, 0xc00, RZ ;  /* 0x00000c0007077824 */ /* 0x000fe200078e02ff */
[----:B------:R-:W-:Y:S01]  /*0f30*/  LEA.HI R24, R16, R17, RZ, 0x15 ;  /* 0x0000001110187211 */ /* 0x000fe200078fa8ff */
[----:B------:R-:W-:Y:S01]  /*0f40*/  IMAD.IADD R13, R2, 0x1, -R13 ;  /* 0x00000001020d7824 */ /* 0x000fe200078e0a0d */
[----:B------:R-:W-:Y:S01]  /*0f50*/  LEA.HI R14, R27, R0, RZ, 0x9 ;  /* 0x000000001b0e7211 */ /* 0x000fe200078f48ff */
[----:B------:R-:W-:Y:S01]  /*0f60*/  IMAD R8, R23, -0x3000, R8 ;  /* 0xffffd00017087824 */ /* 0x000fe200078e0208 */
[----:B------:R-:W-:Y:S01]  /*0f70*/  LEA.HI R16, R27, R3, RZ, 0x9 ;  /* 0x000000031b107211 */ /* 0x000fe200078f48ff */
[----:B------:R-:W-:Y:S01]  /*0f80*/  IMAD R13, R13, 0xc00, RZ ;  /* 0x00000c000d0d7824 */ /* 0x000fe200078e02ff */
[----:B------:R-:W-:Y:S01]  /*0f90*/  LEA.HI R17, R27, R4, RZ, 0x9 ;  /* 0x000000041b117211 */ /* 0x000fe200078f48ff */
[----:B------:R-:W-:Y:S01]  /*0fa0*/  IMAD R9, R22, -0x3000, R9 ;  /* 0xffffd00016097824 */ /* 0x000fe200078e0209 */
[----:B------:R-:W-:Y:S01]  /*0fb0*/  LOP3.LUT R15, R14, 0x3ffe00, RZ, 0xc0, !PT ;  /* 0x003ffe000e0f7812 */ /* 0x000fe200078ec0ff */
[----:B------:R-:W-:Y:S01]  /*0fc0*/  IMAD R10, R25, -0x3000, R10 ;  /* 0xffffd000190a7824 */ /* 0x000fe200078e020a */
[----:B------:R-:W-:Y:S01]  /*0fd0*/  LOP3.LUT R16, R16, 0x3ffe00, RZ, 0xc0, !PT ;  /* 0x003ffe0010107812 */ /* 0x000fe200078ec0ff */
[----:B------:R-:W-:Y:S01]  /*0fe0*/  IMAD R11, R24, -0x3000, R11 ;  /* 0xffffd000180b7824 */ /* 0x000fe200078e020b */
[----:B------:R-:W-:Y:S01]  /*0ff0*/  LOP3.LUT R17, R17, 0x3ffe00, RZ, 0xc0, !PT ;  /* 0x003ffe0011117812 */ /* 0x000fe200078ec0ff */
[----:B------:R-:W-:Y:S01]  /*1000*/  IMAD.IADD R15, R0, 0x1, -R15 ;  /* 0x00000001000f7824 */ /* 0x000fe200078e0a0f */
[----:B------:R-:W-:Y:S01]  /*1010*/  LOP3.LUT R0, R13, 0x70, R28, 0xf8, !PT ;  /* 0x000000700d007812 */ /* 0x000fe200078ef81c */
[----:B------:R-:W-:Y:S01]  /*1020*/  IMAD.IADD R16, R3, 0x1, -R16 ;  /* 0x0000000103107824 */ /* 0x000fe200078e0a10 */
[----:B------:R-:W-:Y:S01]  /*1030*/  LOP3.LUT R223, R224, R246, RZ, 0xfc, !PT ;  /* 0x000000f6e0df7212 */ /* 0x000fe200078efcff */
[----:B------:R-:W-:Y:S01]  /*1040*/  IMAD.IADD R4, R4, 0x1, -R17 ;  /* 0x0000000104047824 */ /* 0x000fe200078e0a11 */
[----:B------:R-:W-:Y:S01]  /*1050*/  UMOV UR5, URZ ;  /* 0x0000003f00057c82 */ /* 0x000fe20008000000 */
[----:B------:R-:W-:-:S02]  /*1060*/  IMAD R15, R15, 0xc00, RZ ;  /* 0x00000c000f0f7824 */ /* 0x000fc400078e02ff */
[----:B------:R-:W-:Y:S01]  /*1070*/  IMAD R29, R16, 0xc00, RZ ;  /* 0x00000c00101d7824 */ /* 0x000fe200078e02ff */
[----:B------:R-:W-:Y:S01]  /*1080*/  IADD3 R16, P3, R0, c[0x0][0x160], RZ ;  /* 0x0000580000107a10 */ /* 0x000fe20007f7e0ff */
[----:B------:R-:W-:Y:S01]  /*1090*/  IMAD R31, R4, 0xc00, RZ ;  /* 0x00000c00041f7824 */ /* 0x000fe200078e02ff */
[--C-:B------:R-:W-:Y:S01]  /*10a0*/  LOP3.LUT R3, R15, 0x70, R28.reuse, 0xf8, !PT ;  /* 0x000000700f037812 */ /* 0x100fe200078ef81c */
[----:B------:R-:W-:Y:S01]  /*10b0*/  IMAD R9, R9, 0xc00, RZ ;  /* 0x00000c0009097824 */ /* 0x000fe200078e02ff */
[----:B------:R-:W-:Y:S01]  /*10c0*/  LEA.HI.X.SX32 R17, R0, c[0x0][0x164], 0x1, P3 ;  /* 0x0000590000117a11 */ /* 0x000fe200018f0eff */
[----:B------:R-:W-:Y:S01]  /*10d0*/  IMAD R39, R10, 0xc00, RZ ;  /* 0x00000c000a277824 */ /* 0x000fe200078e02ff */
[--C-:B------:R-:W-:Y:S01]  /*10e0*/  LOP3.LUT R0, R31, 0x70, R28.reuse, 0xf8, !PT ;  /* 0x000000701f007812 */ /* 0x100fe200078ef81c */
[----:B------:R-:W-:Y:S01]  /*10f0*/  IMAD R11, R11, 0xc00, RZ ;  /* 0x00000c000b0b7824 */ /* 0x000fe200078e02ff */
[----:B------:R-:W-:Y:S01]  /*1100*/  LOP3.LUT R6, R29, 0x70, R28, 0xf8, !PT ;  /* 0x000000701d067812 */ /* 0x000fe200078ef81c */
[----:B------:R1:W-:Y:S01]  /*1110*/  LDGSTS.E.BYPASS.128 [R245+0x10000], [R16.64] ;  /* 0x1000000010f57fae */ /* 0x0003e2000b901c4e */
[----:B------:R-:W-:-:S02]  /*1120*/  IADD3 R2, P2, R3, c[0x0][0x160], RZ ;  /* 0x0000580003027a10 */ /* 0x000fc40007f5e0ff */
[----:B------:R-:W-:Y:S02]  /*1130*/  IADD3 R20, P5, R0, c[0x0][0x160], RZ ;  /* 0x0000580000147a10 */ /* 0x000fe40007fbe0ff */
[----:B------:R-:W-:Y:S02]  /*1140*/  IADD3 R18, P6, R6, c[0x0][0x160], RZ ;  /* 0x0000580006127a10 */ /* 0x000fe40007fde0ff */
[----:B------:R-:W-:Y:S02]  /*1150*/  LEA.HI.X.SX32 R3, R3, c[0x0][0x164], 0x1, P2 ;  /* 0x0000590003037a11 */ /* 0x000fe400010f0eff */
[----:B------:R-:W-:Y:S02]  /*1160*/  LEA.HI.X.SX32 R21, R0, c[0x0][0x164], 0x1, P5 ;  /* 0x0000590000157a11 */ /* 0x000fe400028f0eff */
[----:B------:R-:W-:Y:S01]  /*1170*/  LOP3.LUT R0, R37, 0x70, R28, 0xf8, !PT ;  /* 0x0000007025007812 */ /* 0x000fe200078ef81c */
[----:B------:R2:W-:Y:S01]  /*1180*/  LDGSTS.E.BYPASS.128 [R245+0x11000], [R2.64] ;  /* 0x1100000002f57fae */ /* 0x0005e2000b901c4e */
[----:B------:R-:W-:-:S02]  /*1190*/  LEA.HI.X.SX32 R19, R6, c[0x0][0x164], 0x1, P6 ;  /* 0x0000590006137a11 */ /* 0x000fc400030f0eff */
[--C-:B------:R-:W-:Y:S02]  /*11a0*/  LOP3.LUT R4, R33, 0x70, R28.reuse, 0xf8, !PT ;  /* 0x0000007021047812 */ /* 0x100fe400078ef81c */
[--C-:B------:R-:W-:Y:S01]  /*11b0*/  LOP3.LUT R6, R5, 0x70, R28.reuse, 0xf8, !PT ;  /* 0x0000007005067812 */ /* 0x100fe200078ef81c */
[----:B------:R3:W-:Y:S01]  /*11c0*/  LDGSTS.E.BYPASS.128 [R245+0x12000], [R18.64] ;  /* 0x1200000012f57fae */ /* 0x0007e2000b901c4e */
[----:B-1----:R-:W-:Y:S01]  /*11d0*/  LEA.HI.X.SX32 R17, R13, c[0x0][0x164], 0x1, P3 ;  /* 0x000059000d117a11 */ /* 0x002fe200018f0eff */
[----:B------:R-:W-:Y:S01]  /*11e0*/  IMAD R13, R8, 0xc00, RZ ;  /* 0x00000c00080d7824 */ /* 0x000fe200078e02ff */
[----:B------:R-:W-:Y:S01]  /*11f0*/  IADD3 R24, P4, R0, c[0x0][0x168], RZ ;  /* 0x00005a0000187a10 */ /* 0x000fe20007f9e0ff */
[----:B------:R1:W-:Y:S01]  /*1200*/  LDGSTS.E.BYPASS.128 [R245+0x13000], [R20.64] ;  /* 0x1300000014f57fae */ /* 0x0003e2000b901c4e */
[----:B------:R-:W-:Y:S02]  /*1210*/  IADD3 R206, P1, R4, c[0x0][0x168], RZ ;  /* 0x00005a0004ce7a10 */ /* 0x000fe40007f3e0ff */
[----:B--2---:R-:W-:Y:S01]  /*1220*/  LOP3.LUT R3, R7, 0x70, R28, 0xf8, !PT ;  /* 0x0000007007037812 */ /* 0x004fe200078ef81c */
[----:B------:R-:W0:Y:S01]  /*1230*/  LDGDEPBAR ;  /* 0x00000000000079af */ /* 0x000e220000000000 */
[----:B------:R-:W-:-:S02]  /*1240*/  IADD3 R22, P0, R6, c[0x0][0x168], RZ ;  /* 0x00005a0006167a10 */ /* 0x000fc40007f1e0ff */
[----:B------:R-:W-:Y:S02]  /*1250*/  IADD3 R26, P3, R3, c[0x0][0x168], RZ ;  /* 0x00005a00031a7a10 */ /* 0x000fe40007f7e0ff */
[----:B------:R-:W-:Y:S02]  /*1260*/  LEA.HI.X.SX32 R25, R0, c[0x0][0x16c], 0x1, P4 ;  /* 0x00005b0000197a11 */ /* 0x000fe400020f0eff */
[----:B------:R-:W-:Y:S02]  /*1270*/  LEA.HI.X.SX32 R207, R4, c[0x0][0x16c], 0x1, P1 ;  /* 0x00005b0004cf7a11 */ /* 0x000fe400008f0eff */
[--C-:B------:R-:W-:Y:S02]  /*1280*/  LOP3.LUT R0, R13, 0x70, R28.reuse, 0xf8, !PT ;  /* 0x000000700d007812 */ /* 0x100fe400078ef81c */
[----:B------:R-:W-:Y:S01]  /*1290*/  LEA.HI.X.SX32 R23, R6, c[0x0][0x16c], 0x1, P0 ;  /* 0x00005b0006177a11 */ /* 0x000fe200000f0eff */
[----:B------:R2:W-:Y:S01]  /*12a0*/  LDGSTS.E.BYPASS.128 [R245], [R206.64] ;  /* 0x00000000cef57fae */ /* 0x0005e2000b901c4e */
[----:B------:R-:W-:-:S02]  /*12b0*/  LOP3.LUT R4, R9, 0x70, R28, 0xf8, !PT ;  /* 0x0000007009047812 */ /* 0x000fc400078ef81c */
[----:B------:R-:W-:Y:S01]  /*12c0*/  LEA.HI.X.SX32 R27, R3, c[0x0][0x16c], 0x1, P3 ;  /* 0x00005b00031b7a11 */ /* 0x000fe200018f0eff */
[----:B------:R4:W-:Y:S01]  /*12d0*/  LDGSTS.E.BYPASS.128 [R245+0x1000], [R22.64] ;  /* 0x0100000016f57fae */ /* 0x0009e2000b901c4e */
[--C-:B------:R-:W-:Y:S02]  /*12e0*/  LOP3.LUT R6, R39, 0x70, R28.reuse, 0xf8, !PT ;  /* 0x0000007027067812 */ /* 0x100fe400078ef81c */
[----:B------:R-:W-:Y:S01]  /*12f0*/  LOP3.LUT R8, R11, 0x70, R28, 0xf8, !PT ;  /* 0x000000700b087812 */ /* 0x000fe200078ef81c */
[----:B------:R2:W-:Y:S01]  /*1300*/  LDGSTS.E.BYPASS.128 [R245+0x2000], [R24.64] ;  /* 0x0200000018f57fae */ /* 0x0005e2000b901c4e */
[----:B------:R-:W-:Y:S02]  /*1310*/  LEA.HI.X.SX32 R3, R15, c[0x0][0x164], 0x1, P2 ;  /* 0x000059000f037a11 */ /* 0x000fe400010f0eff */
[----:B------:R-:W-:Y:S01]  /*1320*/  IADD3 R28, P2, R0, c[0x0][0x168], RZ ;  /* 0x00005a00001c7a10 */ /* 0x000fe20007f5e0ff */
[----:B------:R4:W-:Y:S01]  /*1330*/  LDGSTS.E.BYPASS.128 [R245+0x3000], [R26.64] ;  /* 0x030000001af57fae */ /* 0x0009e2000b901c4e */
[----:B---3--:R-:W-:Y:S01]  /*1340*/  LEA.HI.X.SX32 R19, R29, c[0x0][0x164], 0x1, P6 ;  /* 0x000059001d137a11 */ /* 0x008fe200030f0eff */
[----:B------:R-:W-:Y:S01]  /*1350*/  CS2R R14, SRZ ;  /* 0x00000000000e7805 */ /* 0x000fe2000001ff00 */
[----:B------:R-:W-:-:S02]  /*1360*/  IADD3 R30, P6, R4, c[0x0][0x168], RZ ;  /* 0x00005a00041e7a10 */ /* 0x000fc40007fde0ff */
[----:B-1----:R-:W-:Y:S02]  /*1370*/  LEA.HI.X.SX32 R21, R31, c[0x0][0x164], 0x1, P5 ;  /* 0x000059001f157a11 */ /* 0x002fe400028f0eff */
[----:B------:R-:W-:Y:S02]  /*1380*/  IADD3 R32, P5, R6, c[0x0][0x168], RZ ;  /* 0x00005a0006207a10 */ /* 0x000fe40007fbe0ff */
[----:B--2---:R-:W-:Y:S02]  /*1390*/  LEA.HI.X.SX32 R207, R33, c[0x0][0x16c], 0x1, P1 ;  /* 0x00005b0021cf7a11 */ /* 0x004fe400008f0eff */
[----:B------:R-:W-:Y:S02]  /*13a0*/  IADD3 R220, P1, R8, c[0x0][0x168], RZ ;  /* 0x00005a0008dc7a10 */ /* 0x000fe40007f3e0ff */
[----:B------:R-:W-:Y:S02]  /*13b0*/  LEA.HI.X.SX32 R29, R0, c[0x0][0x16c], 0x1, P2 ;  /* 0x00005b00001d7a11 */ /* 0x000fe400010f0eff */
[----:B------:R-:W-:Y:S01]  /*13c0*/  LEA.HI.X.SX32 R31, R4, c[0x0][0x16c], 0x1, P6 ;  /* 0x00005b00041f7a11 */ /* 0x000fe200030f0eff */
[----:B------:R-:W-:Y:S01]  /*13d0*/  IMAD.MOV.U32 R88, RZ, RZ, R220 ;  /* 0x000000ffff587224 */ /* 0x000fe200078e00dc */
[----:B------:R-:W-:Y:S01]  /*13e0*/  LEA.HI.X.SX32 R33, R6, c[0x0][0x16c], 0x1, P5 ;  /* 0x00005b0006217a11 */ /* 0x000fe200028f0eff */
[----:B------:R1:W-:Y:S01]  /*13f0*/  LDGSTS.E.BYPASS.128 [R245+0x4000], [R28.64] ;  /* 0x040000001cf57fae */ /* 0x0003e2000b901c4e */
[----:B------:R-:W-:-:S02]  /*1400*/  LEA.HI.X.SX32 R221, R8, c[0x0][0x16c], 0x1, P1 ;  /* 0x00005b0008dd7a11 */ /* 0x000fc400008f0eff */
[----:B----4-:R-:W-:Y:S01]  /*1410*/  LEA.HI.X.SX32 R23, R5, c[0x0][0x16c], 0x1, P0 ;  /* 0x00005b0005177a11 */ /* 0x010fe200000f0eff */
[----:B------:R2:W-:Y:S01]  /*1420*/  LDGSTS.E.BYPASS.128 [R245+0x5000], [R30.64] ;  /* 0x050000001ef57fae */ /* 0x0005e2000b901c4e */
[----:B------:R-:W-:Y:S01]  /*1430*/  LEA.HI.X.SX32 R25, R37, c[0x0][0x16c], 0x1, P4 ;  /* 0x00005b0025197a11 */ /* 0x000fe200020f0eff */
[----:B------:R-:W-:Y:S01]  /*1440*/  CS2R R4, SRZ ;  /* 0x0000000000047805 */ /* 0x000fe2000001ff00 */
[----:B------:R-:W-:Y:S01]  /*1450*/  LEA.HI.X.SX32 R27, R7, c[0x0][0x16c], 0x1, P3 ;  /* 0x00005b00071b7a11 */ /* 0x000fe200018f0eff */
[----:B------:R3:W-:Y:S01]  /*1460*/  LDGSTS.E.BYPASS.128 [R245+0x6000], [R32.64] ;  /* 0x0600000020f57fae */ /* 0x0007e2000b901c4e */
[----:B------:R-:W-:Y:S01]  /*1470*/  LEA.HI.X.SX32 R89, R11, c[0x0][0x16c], 0x1, P1 ;  /* 0x00005b000b597a11 */ /* 0x000fe200008f0eff */
[----:B------:R-:W-:Y:S01]  /*1480*/  CS2R R36, SRZ ;  /* 0x0000000000247805 */ /* 0x000fe2000001ff00 */
[----:B------:R-:W-:Y:S01]  /*1490*/  IADD3 R216, P4, R30, 0x100, RZ ;  /* 0x000001001ed87810 */ /* 0x000fe20007f9e0ff */
[----:B------:R4:W-:Y:S01]  /*14a0*/  LDGSTS.E.BYPASS.128 [R245+0x7000], [R220.64] ;  /* 0x07000000dcf57fae */ /* 0x0009e2000b901c4e */
[----:B-1----:R-:W-:Y:S01]  /*14b0*/  LEA.HI.X.SX32 R29, R13, c[0x0][0x16c], 0x1, P2 ;  /* 0x00005b000d1d7a11 */ /* 0x002fe200010f0eff */
[----:B------:R-:W-:Y:S01]  /*14c0*/  CS2R R6, SRZ ;  /* 0x0000000000067805 */ /* 0x000fe2000001ff00 */
[----:B------:R-:W-:Y:S01]  /*14d0*/  IADD3 R214, P2, R28, 0x100, RZ ;  /* 0x000001001cd67810 */ /* 0x000fe20007f5e0ff */
[----:B------:R-:W0:Y:S01]  /*14e0*/  LDGDEPBAR ;  /* 0x00000000000079af */ /* 0x000e220000000000 */
[----:B--2---:R-:W-:Y:S01]  /*14f0*/  LEA.HI.X.SX32 R31, R9, c[0x0][0x16c], 0x1, P6 ;  /* 0x00005b00091f7a11 */ /* 0x004fe200030f0eff */
[----:B------:R-:W-:Y:S01]  /*1500*/  CS2R R10, SRZ ;  /* 0x00000000000a7805 */ /* 0x000fe2000001ff00 */
[----:B------:R-:W-:Y:S01]  /*1510*/  IADD3 R212, P1, R26, 0x100, RZ ;  /* 0x000001001ad47810 */ /* 0x000fe20007f3e0ff */
[----:B------:R-:W-:Y:S01]  /*1520*/  BAR.SYNC.DEFER_BLOCKING 0x0 ;  /* 0x0000000000007b1d */ /* 0x000fe20000010000 */
[----:B---3--:R-:W-:Y:S01]  /*1530*/  LEA.HI.X.SX32 R33, R39, c[0x0][0x16c], 0x1, P5 ;  /* 0x00005b0027217a11 */ /* 0x008fe200028f0eff */
[----:B------:R-:W-:Y:S01]  /*1540*/  IMAD.X R213, RZ, RZ, R29, P2 ;  /* 0x000000ffffd57224 */ /* 0x000fe200010e061d */
[----:B------:R-:W-:Y:S01]  /*1550*/  IADD3 R200, P2, R2, 0x100, RZ ;  /* 0x0000010002c87810 */ /* 0x000fe20007f5e0ff */
[----:B------:R-:W-:Y:S01]  /*1560*/  IMAD.X R215, RZ, RZ, R31, P4 ;  /* 0x000000ffffd77224 */ /* 0x000fe200020e061f */
[----:B----4-:R-:W-:Y:S01]  /*1570*/  IADD3 R220, P3, R220, 0x100, RZ ;  /* 0x00000100dcdc7810 */ /* 0x010fe20007f7e0ff */
[----:B------:R-:W-:Y:S01]  /*1580*/  IMAD.X R211, RZ, RZ, R27, P1 ;  /* 0x000000ffffd37224 */ /* 0x000fe200008e061b */
[----:B------:R-:W-:Y:S01]  /*1590*/  IADD3 R218, P6, R32, 0x100, RZ ;  /* 0x0000010020da7810 */ /* 0x000fe20007fde0ff */
[----:B------:R-:W-:Y:S01]  /*15a0*/  CS2R R38, SRZ ;  /* 0x0000000000267805 */ /* 0x000fe2000001ff00 */
[----:B------:R-:W-:Y:S01]  /*15b0*/  IADD3 R210, P0, R24, 0x100, RZ ;  /* 0x0000010018d27810 */ /* 0x000fe20007f1e0ff */
[----:B------:R-:W-:Y:S01]  /*15c0*/  IMAD.X R219, RZ, RZ, R89, P3 ;  /* 0x000000ffffdb7224 */ /* 0x000fe200018e0659 */
[----:B------:R-:W-:Y:S01]  /*15d0*/  IADD3 R208, P3, R22, 0x100, RZ ;  /* 0x0000010016d07810 */ /* 0x000fe20007f7e0ff */
[----:B------:R-:W-:Y:S01]  /*15e0*/  CS2R R8, SRZ ;  /* 0x0000000000087805 */ /* 0x000fe2000001ff00 */
[----:B------:R-:W-:Y:S01]  /*15f0*/  IADD3 R202, P4, R18, 0x100, RZ ;  /* 0x0000010012ca7810 */ /* 0x000fe20007f9e0ff */
[----:B------:R-:W-:Y:S01]  /*1600*/  CS2R R12, SRZ ;  /* 0x00000000000c7805 */ /* 0x000fe2000001ff00 */
[----:B------:R-:W-:Y:S01]  /*1610*/  IADD3 R221, R35, 0x3000, RZ ;  /* 0x0000300023dd7810 */ /* 0x000fe20007ffe0ff */
[----:B------:R-:W-:-:S02]  /*1620*/  IMAD.X R217, RZ, RZ, R33, P6 ;  /* 0x000000ffffd97224 */ /* 0x000fc400030e0621 */
[----:B------:R-:W-:Y:S01]  /*1630*/  IMAD.X R209, RZ, RZ, R25, P0 ;  /* 0x000000ffffd17224 */ /* 0x000fe200000e0619 */
[----:B------:R-:W-:Y:S01]  /*1640*/  LOP3.LUT R221, R221, R246, RZ, 0xfc, !PT ;  /* 0x000000f6dddd7212 */ /* 0x000fe200078efcff */
[----:B------:R-:W-:Y:S01]  /*1650*/  IMAD.X R201, RZ, RZ, R19, P4 ;  /* 0x000000ffffc97224 */ /* 0x000fe200020e0613 */
[----:B------:R-:W-:Y:S01]  /*1660*/  @!PT LDS RZ, [RZ] ;  /* 0x00000000fffff984 */ /* 0x000fe20000000800 */
[----:B------:R-:W-:Y:S01]  /*1670*/  @!PT LDS RZ, [RZ] ;  /* 0x00000000fffff984 */ /* 0x000fe20000000800 */
[----:B------:R-:W-:Y:S01]  /*1680*/  @!PT LDS RZ, [RZ] ;  /* 0x00000000fffff984 */ /* 0x000fe20000000800 */
[----:B------:R1:W-:Y:S04]  /*1690*/  LDGSTS.E.BYPASS.128 [R245+0x14000], [R16.64+0x80] ;  /* 0x1400008010f57fae */ /* 0x0003e8000b901c4e */
[----:B------:R2:W-:Y:S04]  /*16a0*/  LDGSTS.E.BYPASS.128 [R245+0x15000], [R2.64+0x80] ;  /* 0x1500008002f57fae */ /* 0x0005e8000b901c4e */
[----:B------:R1:W-:Y:S04]  /*16b0*/  LDGSTS.E.BYPASS.128 [R245+0x16000], [R18.64+0x80] ;  /* 0x1600008012f57fae */ /* 0x0003e8000b901c4e */
[----:B------:R1:W-:Y:S04]  /*16c0*/  LDGSTS.E.BYPASS.128 [R245+0x17000], [R20.64+0x80] ;  /* 0x1700008014f57fae */ /* 0x0003e8000b901c4e */
[----:B------:R-:W0:Y:S01]  /*16d0*/  LDGDEPBAR ;  /* 0x00000000000079af */ /* 0x000e220000000000 */
[----:B--2---:R-:W-:Y:S01]  /*16e0*/  IADD3 R2, P1, R16, 0x100, RZ ;  /* 0x0000010010027810 */ /* 0x004fe20007f3e0ff */
[----:B------:R-:W-:-:S02]  /*16f0*/  IMAD.X R3, RZ, RZ, R3, P2 ;  /* 0x000000ffff037224 */ /* 0x000fc400010e0603 */
[----:B------:R2:W-:Y:S02]  /*1700*/  LDGSTS.E.BYPASS.128 [R245+0x8000], [R206.64+0x80] ;  /* 0x08000080cef57fae */ /* 0x0005e4000b901c4e */
[----:B------:R-:W-:Y:S02]  /*1710*/  IMAD.X R0, RZ, RZ, R17, P1 ;  /* 0x000000ffff007224 */ /* 0x000fe400008e0611 */
[----:B------:R1:W-:Y:S04]  /*1720*/  LDGSTS.E.BYPASS.128 [R245+0x9000], [R22.64+0x80] ;  /* 0x0900008016f57fae */ /* 0x0003e8000b901c4e */
[----:B------:R1:W-:Y:S04]  /*1730*/  LDGSTS.E.BYPASS.128 [R245+0xa000], [R24.64+0x80] ;  /* 0x0a00008018f57fae */ /* 0x0003e8000b901c4e */
[----:B------:R1:W-:Y:S01]  /*1740*/  LDGSTS.E.BYPASS.128 [R245+0xb000], [R26.64+0x80] ;  /* 0x0b0000801af57fae */ /* 0x0003e2000b901c4e */
[----:B--2---:R-:W-:-:S03]  /*1750*/  IADD3 R206, P5, R206, 0x100, RZ ;  /* 0x00000100cece7810 */ /* 0x004fc60007fbe0ff */
[----:B------:R1:W-:Y:S02]  /*1760*/  LDGSTS.E.BYPASS.128 [R245+0xc000], [R28.64+0x80] ;  /* 0x0c0000801cf57fae */ /* 0x0003e4000b901c4e */
[----:B------:R-:W-:Y:S01]  /*1770*/  IMAD.X R205, RZ, RZ, R207, P5 ;  /* 0x000000ffffcd7224 */ /* 0x000fe200028e06cf */
[----:B------:R-:W-:Y:S01]  /*1780*/  IADD3 R204, P5, R20, 0x100, RZ ;  /* 0x0000010014cc7810 */ /* 0x000fe20007fbe0ff */
[----:B------:R1:W-:Y:S01]  /*1790*/  LDGSTS.E.BYPASS.128 [R245+0xd000], [R30.64+0x80] ;  /* 0x0d0000801ef57fae */ /* 0x0003e2000b901c4e */
[----:B------:R-:W-:-:S03]  /*17a0*/  IMAD.X R207, RZ, RZ, R23, P3 ;  /* 0x000000ffffcf7224 */ /* 0x000fc600018e0617 */
[----:B------:R1:W-:Y:S01]  /*17b0*/  LDGSTS.E.BYPASS.128 [R245+0xe000], [R32.64+0x80] ;  /* 0x0e00008020f57fae */ /* 0x0003e2000b901c4e */
[----:B------:R-:W-:-:S03]  /*17c0*/  IMAD.X R203, RZ, RZ, R21, P5 ;  /* 0x000000ffffcb7224 */ /* 0x000fc600028e0615 */
[----:B------:R1:W-:Y:S04]  /*17d0*/  LDGSTS.E.BYPASS.128 [R245+0xf000], [R88.64+0x80] ;  /* 0x0f00008058f57fae */ /* 0x0003e8000b901c4e */
[----:B------:R-:W0:Y:S02]  /*17e0*/  LDGDEPBAR ;  /* 0x00000000000079af */ /* 0x000e240000000000 */
.L_x_0:
[----:B------:R-:W-:-:S04]  /*17f0*/  DEPBAR.LE SB0, 0x2 ;  /* 0x000080800000791a */ /* 0x000fc80000000000 */
[----:B------:R-:W-:Y:S01]  /*1800*/  UIADD3 UR9, UR9, 0x1, URZ ;  /* 0x0000000109097890 */ /* 0x000fe2000fffe03f */
[----:B-1----:R-:W-:Y:S01]  /*1810*/  IMAD.IADD R17, R246, 0x1, R227 ;  /* 0x00000001f6117824 */ /* 0x002fe200078e02e3 */
[----:B------:R-:W-:Y:S02]  /*1820*/  UIADD3 UR8, UR8, 0x1, URZ ;  /* 0x0000000108087890 */ /* 0x000fe4000fffe03f */
[----:B------:R-:W-:Y:S02]  /*1830*/  UISETP.GE.AND UP0, UPT, UR9, 0x2, UPT ;  /* 0x000000020900788c */ /* 0x000fe4000bf06270 */
[----:B------:R-:W-:Y:S02]  /*1840*/  UISETP.GE.AND UP1, UPT, UR8, 0x2, UPT ;  /* 0x000000020800788c */ /* 0x000fe4000bf26270 */
[----:B------:R-:W-:Y:S02]  /*1850*/  USEL UR9, UR9, URZ, !UP0 ;  /* 0x0000003f09097287 */ /* 0x000fe4000c000000 */
[----:B------:R-:W-:-:S02]  /*1860*/  UISETP.GE.U32.AND UP0, UPT, UR4, 0x16, UPT ;  /* 0x000000160400788c */ /* 0x000fc4000bf06070 */
[----:B------:R-:W-:Y:S01]  /*1870*/  ULEA UR10, UR9, 0x10000, 0xe ;  /* 0x00010000090a7891 */ /* 0x000fe2000f8e703f */
[----:B------:R-:W-:Y:S01]  /*1880*/  BAR.SYNC.DEFER_BLOCKING 0x0 ;  /* 0x0000000000007b1d */ /* 0x000fe20000010000 */
[----:B------:R-:W-:Y:S01]  /*1890*/  IMAD.U32 R32, RZ, RZ, UR9 ;  /* 0x00000009ff207e24 */ /* 0x000fe2000f8e00ff */
[----:B------:R-:W-:Y:S02]  /*18a0*/  UISETP.GE.U32.AND.EX UP0, UPT, UR5, URZ, UPT, UP0 ;  /* 0x0000003f0500728c */ /* 0x000fe4000bf06100 */
[----:B------:R-:W-:Y:S01]  /*18b0*/  USEL UR8, UR8, URZ, !UP1 ;  /* 0x0000003f08087287 */ /* 0x000fe2000c800000 */
[C---:B------:R-:W-:Y:S01]  /*18c0*/  IMAD R96, R32.reuse, 0x8000, R226 ;  /* 0x0000800020607824 */ /* 0x040fe200078e02e2 */
[----:B------:R-:W-:Y:S01]  /*18d0*/  UIADD3 UR4, UP1, UR4, 0x1, URZ ;  /* 0x0000000104047890 */ /* 0x000fe2000ff3e03f */
[C---:B------:R-:W-:Y:S01]  /*18e0*/  IMAD R100, R32.reuse, 0x8000, R223 ;  /* 0x0000800020647824 */ /* 0x040fe200078e02df */
[----:B------:R-:W-:Y:S01]  /*18f0*/  PLOP3.LUT P0, PT, PT, PT, UP0, 0x80, 0x0 ;  /* 0x000000000000781c */ /* 0x000fe20003f0f008 */
[C---:B------:R-:W-:Y:S01]  /*1900*/  IMAD R104, R32.reuse, 0x8000, R222 ;  /* 0x0000800020687824 */ /* 0x040fe200078e02de */
[----:B------:R-:W-:Y:S01]  /*1910*/  UIADD3.X UR5, URZ, UR5, URZ, UP1, !UPT ;  /* 0x000000053f057290 */ /* 0x000fe20008ffe43f */
[----:B------:R-:W-:-:S02]  /*1920*/  IMAD R108, R32, 0x8000, R221 ;  /* 0x00008000206c7824 */ /* 0x000fc400078e02dd */
[C---:B------:R-:W-:Y:S02]  /*1930*/  IMAD R28, R32.reuse, 0x8000, R17 ;  /* 0x00008000201c7824 */ /* 0x040fe400078e0211 */
[----:B------:R-:W-:-:S04]  /*1940*/  IMAD R32, R32, 0x8000, R225 ;  /* 0x0000800020207824 */ /* 0x000fc800078e02e1 */
[--C-:B------:R-:W-:Y:S01]  /*1950*/  IMAD.IADD R248, R227, 0x1, R32.reuse ;  /* 0x00000001e3f87824 */ /* 0x100fe200078e0220 */
[----:B------:R-:W-:Y:S04]  /*1960*/  LDSM.16.M88.4 R24, [R244+UR10] ;  /* 0x0000000af418783b */ /* 0x000fe80008000200 */
[----:B------:R-:W1:Y:S04]  /*1970*/  LDSM.16.M88.4 R96, [R96] ;  /* 0x000000006060783b */ /* 0x000e680000000200 */
[----:B------:R-:W2:Y:S04]  /*1980*/  LDSM.16.M88.4 R100, [R100] ;  /* 0x000000006464783b */ /* 0x000ea80000000200 */
[----:B------:R-:W3:Y:S04]  /*1990*/  LDSM.16.M88.4 R104, [R104] ;  /* 0x000000006868783b */ /* 0x000ee80000000200 */
[----:B------:R-:W4:Y:S04]  /*19a0*/  LDSM.16.M88.4 R108, [R108] ;  /* 0x000000006c6c783b */ /* 0x000f280000000200 */
[----:B------:R-:W3:Y:S04]  /*19b0*/  LDSM.16.M88.4 R112, [R28+0x4000] ;  /* 0x004000001c70783b */ /* 0x000ee80000000200 */
[----:B------:R-:W4:Y:S04]  /*19c0*/  LDSM.16.M88.4 R116, [R28+0x5000] ;  /* 0x005000001c74783b */ /* 0x000f280000000200 */
[----:B------:R-:W4:Y:S04]  /*19d0*/  LDSM.16.M88.4 R120, [R28+0x6000] ;  /* 0x006000001c78783b */ /* 0x000f280000000200 */
[----:B------:R-:W4:Y:S04]  /*19e0*/  LDSM.16.M88.4 R124, [R28+0x7000] ;  /* 0x007000001c7c783b */ /* 0x000f280000000200 */
[----:B------:R-:W4:Y:S04]  /*19f0*/  LDSM.16.M88.4 R20, [R240+UR10] ;  /* 0x0000000af014783b */ /* 0x000f280008000200 */
[----:B------:R-:W4:Y:S04]  /*1a00*/  LDSM.16.M88.4 R16, [R236+UR10] ;  /* 0x0000000aec10783b */ /* 0x000f280008000200 */
[----:B------:R-:W4:Y:S01]  /*1a10*/  LDSM.16.M88.4 R28, [R232+UR10] ;  /* 0x0000000ae81c783b */ /* 0x000f220008000200 */
[C---:B-1----:R-:W-:Y:S03]  /*1a20*/  IMMA.16832.S8.S8.SAT R128, R24.reuse.ROW, R96.COL, R128 ;  /* 0x0000006018807237 */ /* 0x042fe60000445c80 */
[----:B------:R-:W-:Y:S04]  /*1a30*/  LDSM.16.M88.4 R88, [R235+UR10] ;  /* 0x0000000aeb58783b */ /* 0x000fe80008000200 */
[----:B------:R-:W-:Y:S01]  /*1a40*/  LDSM.16.M88.4 R196, [R242+UR10] ;  /* 0x0000000af2c4783b */ /* 0x000fe20008000200 */
[C---:B--2---:R-:W-:Y:S03]  /*1a50*/  IMMA.16832.S8.S8.SAT R132, R24.reuse.ROW, R100.COL, R132 ;  /* 0x0000006418847237 */ /* 0x044fe60000445c84 */
[----:B------:R-:W-:Y:S05]  /*1a60*/  LDSM.16.M88.4 R192, [R238+UR10] ;  /* 0x0000000aeec0783b */ /* 0x000fea0008000200 */
[C---:B---3--:R-:W-:Y:S08]  /*1a70*/  IMMA.16832.S8.S8.SAT R136, R24.reuse.ROW, R104.COL, R136 ;  /* 0x0000006818887237 */ /* 0x048ff00000445c88 */
[C---:B----4-:R-:W-:Y:S08]  /*1a80*/  IMMA.16832.S8.S8.SAT R148, R24.reuse.ROW, R108.COL, R148 ;  /* 0x0000006c18947237 */ /* 0x050ff00000445c94 */
[C---:B------:R-:W-:Y:S08]  /*1a90*/  IMMA.16832.S8.S8.SAT R152, R24.reuse.ROW, R112.COL, R152 ;  /* 0x0000007018987237 */ /* 0x040ff00000445c98 */
[C---:B------:R-:W-:Y:S08]  /*1aa0*/  IMMA.16832.S8.S8.SAT R160, R24.reuse.ROW, R116.COL, R160 ;  /* 0x0000007418a07237 */ /* 0x040ff00000445ca0 */
[C---:B------:R-:W-:Y:S08]  /*1ab0*/  IMMA.16832.S8.S8.SAT R168, R24.reuse.ROW, R120.COL, R168 ;  /* 0x0000007818a87237 */ /* 0x040ff00000445ca8 */
[----:B------:R-:W-:Y:S01]  /*1ac0*/  IMMA.16832.S8.S8.SAT R164, R24.ROW, R124.COL, R164 ;  /* 0x0000007c18a47237 */ /* 0x000fe20000445ca4 */
[----:B------:R-:W1:Y:S07]  /*1ad0*/  LDSM.16.M88.4 R24, [R243+UR10] ;  /* 0x0000000af318783b */ /* 0x000e6e0008000200 */
[C---:B------:R-:W-:Y:S08]  /*1ae0*/  IMMA.16832.S8.S8.SAT R156, R20.reuse.ROW, R96.COL, R156 ;  /* 0x00000060149c7237 */ /* 0x040ff00000445c9c */
[C---:B------:R-:W-:Y:S08]  /*1af0*/  IMMA.16832.S8.S8.SAT R144, R20.reuse.ROW, R100.COL, R144 ;  /* 0x0000006414907237 */ /* 0x040ff00000445c90 */
[C---:B------:R-:W-:Y:S08]  /*1b00*/  IMMA.16832.S8.S8.SAT R140, R20.reuse.ROW, R104.COL, R140 ;  /* 0x00000068148c7237 */ /* 0x040ff00000445c8c */
[C---:B------:R-:W-:Y:S08]  /*1b10*/  IMMA.16832.S8.S8.SAT R36, R20.reuse.ROW, R108.COL, R36 ;  /* 0x0000006c14247237 */ /* 0x040ff00000445c24 */
[C---:B------:R-:W-:Y:S08]  /*1b20*/  IMMA.16832.S8.S8.SAT R40, R20.reuse.ROW, R112.COL, R40 ;  /* 0x0000007014287237 */ /* 0x040ff00000445c28 */
[C---:B------:R-:W-:Y:S08]  /*1b30*/  IMMA.16832.S8.S8.SAT R44, R20.reuse.ROW, R116.COL, R44 ;  /* 0x00000074142c7237 */ /* 0x040ff00000445c2c */
[C---:B------:R-:W-:Y:S08]  /*1b40*/  IMMA.16832.S8.S8.SAT R48, R20.reuse.ROW, R120.COL, R48 ;  /* 0x0000007814307237 */ /* 0x040ff00000445c30 */
[----:B------:R-:W-:Y:S01]  /*1b50*/  IMMA.16832.S8.S8.SAT R52, R20.ROW, R124.COL, R52 ;  /* 0x0000007c14347237 */ /* 0x000fe20000445c34 */
[----:B------:R-:W2:Y:S07]  /*1b60*/  LDSM.16.M88.4 R20, [R239+UR10] ;  /* 0x0000000aef14783b */ /* 0x000eae0008000200 */
        /* <DEDUP_REMOVED lines=8> */
[----:B------:R-:W3:Y:S07]  /*1bf0*/  LDSM.16.M88.4 R84, [R231+UR10] ;  /* 0x0000000ae754783b */ /* 0x000eee0008000200 */
[C---:B------:R-:W-:Y:S08]  /*1c00*/  IMMA.16832.S8.S8.SAT R4, R28.reuse.ROW, R96.COL, R4 ;  /* 0x000000601c047237 */ /* 0x040ff00000445c04 */
[C---:B------:R-:W-:Y:S08]  /*1c10*/  IMMA.16832.S8.S8.SAT R8, R28.reuse.ROW, R100.COL, R8 ;  /* 0x000000641c087237 */ /* 0x040ff00000445c08 */
[C---:B------:R-:W-:Y:S08]  /*1c20*/  IMMA.16832.S8.S8.SAT R92, R28.reuse.ROW, R104.COL, R12 ;  /* 0x000000681c5c7237 */ /* 0x040ff00000445c0c */
[C---:B------:R-:W-:Y:S08]  /*1c30*/  IMMA.16832.S8.S8.SAT R180, R28.reuse.ROW, R116.COL, R180 ;  /* 0x000000741cb47237 */ /* 0x040ff00000445cb4 */
[----:B------:R-:W-:Y:S07]  /*1c40*/  IMMA.16832.S8.S8.SAT R176, R28.ROW, R120.COL, R176 ;  /* 0x000000781cb07237 */ /* 0x000fee0000445cb0 */
[----:B------:R-:W-:Y:S01]  /*1c50*/  IMAD.IADD R120, R224, 0x1, R32 ;  /* 0x00000001e0787824 */ /* 0x000fe200078e0220 */
[C---:B-1----:R-:W-:Y:S01]  /*1c60*/  IMMA.16832.S8.S8.SAT R128, R24.reuse.ROW, R98.COL, R128 ;  /* 0x0000006218807237 */ /* 0x042fe20000445c80 */
[----:B------:R-:W-:Y:S04]  /*1c70*/  LDSM.16.M88.4 R32, [R248+0x7000] ;  /* 0x00700000f820783b */ /* 0x000fe80000000200 */
[----:B------:R-:W-:Y:S03]  /*1c80*/  LDSM.16.M88.4 R12, [R120+0x1000] ;  /* 0x00100000780c783b */ /* 0x000fe60000000200 */
[C---:B------:R-:W-:Y:S08]  /*1c90*/  IMMA.16832.S8.S8.SAT R132, R24.reuse.ROW, R102.COL, R132 ;  /* 0x0000006618847237 */ /* 0x040ff00000445c84 */
[----:B------:R-:W-:Y:S08]  /*1ca0*/  IMMA.16832.S8.S8.SAT R136, R24.ROW, R106.COL, R136 ;  /* 0x0000006a18887237 */ /* 0x000ff00000445c88 */
[C---:B--2---:R-:W-:Y:S08]  /*1cb0*/  IMMA.16832.S8.S8.SAT R156, R20.reuse.ROW, R98.COL, R156 ;  /* 0x00000062149c7237 */ /* 0x044ff00000445c9c */
[C---:B------:R-:W-:Y:S08]  /*1cc0*/  IMMA.16832.S8.S8.SAT R144, R20.reuse.ROW, R102.COL, R144 ;  /* 0x0000006614907237 */ /* 0x040ff00000445c90 */
[----:B------:R-:W-:Y:S08]  /*1cd0*/  IMMA.16832.S8.S8.SAT R140, R20.ROW, R106.COL, R140 ;  /* 0x0000006a148c7237 */ /* 0x000ff00000445c8c */
[C---:B------:R-:W-:Y:S08]  /*1ce0*/  IMMA.16832.S8.S8.SAT R56, R88.reuse.ROW, R98.COL, R56 ;  /* 0x0000006258387237 */ /* 0x040ff00000445c38 */
[C---:B------:R-:W-:Y:S08]  /*1cf0*/  IMMA.16832.S8.S8.SAT R60, R88.reuse.ROW, R102.COL, R60 ;  /* 0x00000066583c7237 */ /* 0x040ff00000445c3c */
[C---:B------:R-:W-:Y:S08]  /*1d00*/  IMMA.16832.S8.S8.SAT R64, R88.reuse.ROW, R106.COL, R64 ;  /* 0x0000006a58407237 */ /* 0x040ff00000445c40 */
[C---:B------:R-:W-:Y:S08]  /*1d10*/  IMMA.16832.S8.S8.SAT R68, R88.reuse.ROW, R110.COL, R68 ;  /* 0x0000006e58447237 */ /* 0x040ff00000445c44 */
[C---:B------:R-:W-:Y:S08]  /*1d20*/  IMMA.16832.S8.S8.SAT R72, R88.reuse.ROW, R114.COL, R72 ;  /* 0x0000007258487237 */ /* 0x040ff00000445c48 */
[C---:B------:R-:W-:Y:S08]  /*1d30*/  IMMA.16832.S8.S8.SAT R76, R88.reuse.ROW, R118.COL, R76 ;  /* 0x00000076584c7237 */ /* 0x040ff00000445c4c */
[----:B------:R-:W-:Y:S08]  /*1d40*/  IMMA.16832.S8.S8.SAT R80, R88.ROW, R122.COL, R80 ;  /* 0x0000007a58507237 */ /* 0x000ff00000445c50 */
[C---:B------:R-:W-:Y:S08]  /*1d50*/  IMMA.16832.S8.S8.SAT R188, R28.reuse.ROW, R108.COL, R188 ;  /* 0x0000006c1cbc7237 */ /* 0x040ff00000445cbc */
[C---:B------:R-:W-:Y:S08]  /*1d60*/  IMMA.16832.S8.S8.SAT R184, R28.reuse.ROW, R112.COL, R184 ;  /* 0x000000701cb87237 */ /* 0x040ff00000445cb8 */
[----:B------:R-:W-:Y:S01]  /*1d70*/  IMMA.16832.S8.S8.SAT R172, R28.ROW, R124.COL, R172 ;  /* 0x0000007c1cac7237 */ /* 0x000fe20000445cac */
[----:B------:R-:W-:Y:S07]  /*1d80*/  LDSM.16.M88.4 R28, [R248+0x6000] ;  /* 0x00600000f81c783b */ /* 0x000fee0000000200 */
[C---:B------:R-:W-:Y:S08]  /*1d90*/  IMMA.16832.S8.S8.SAT R148, R24.reuse.ROW, R110.COL, R148 ;  /* 0x0000006e18947237 */ /* 0x040ff00000445c94 */
[C---:B------:R-:W-:Y:S08]  /*1da0*/  IMMA.16832.S8.S8.SAT R152, R24.reuse.ROW, R114.COL, R152 ;  /* 0x0000007218987237 */ /* 0x040ff00000445c98 */
        /* <DEDUP_REMOVED lines=8> */
[-C--:B------:R-:W-:Y:S01]  /*1e30*/  IMMA.16832.S8.S8.SAT R52, R20.ROW, R126.reuse.COL, R52 ;  /* 0x0000007e14347237 */ /* 0x080fe20000445c34 */
[----:B------:R-:W-:Y:S07]  /*1e40*/  LDSM.16.M88.4 R20, [R248+0x4000] ;  /* 0x00400000f814783b */ /* 0x000fee0000000200 */
[----:B------:R-:W-:Y:S01]  /*1e50*/  IMMA.16832.S8.S8.SAT R88, R88.ROW, R126.COL, R16 ;  /* 0x0000007e58587237 */ /* 0x000fe20000445c10 */
[----:B------:R-:W-:Y:S07]  /*1e60*/  LDSM.16.M88.4 R16, [R120+0x2000] ;  /* 0x002000007810783b */ /* 0x000fee0000000200 */
[C---:B---3--:R-:W-:Y:S01]  /*1e70*/  IMMA.16832.S8.S8.SAT R96, R84.reuse.ROW, R98.COL, R4 ;  /* 0x0000006254607237 */ /* 0x048fe20000445c04 */
[----:B------:R-:W-:Y:S07]  /*1e80*/  LDSM.16.M88.4 R4, [R248] ;  /* 0x00000000f804783b */ /* 0x000fee0000000200 */
[C---:B------:R-:W-:Y:S01]  /*1e90*/  IMMA.16832.S8.S8.SAT R100, R84.reuse.ROW, R102.COL, R8 ;  /* 0x0000006654647237 */ /* 0x040fe20000445c08 */
[----:B------:R1:W-:Y:S07]  /*1ea0*/  LDSM.16.M88.4 R8, [R120] ;  /* 0x000000007808783b */ /* 0x0003ee0000000200 */
[C---:B------:R-:W-:Y:S01]  /*1eb0*/  IMMA.16832.S8.S8.SAT R104, R84.reuse.ROW, R106.COL, R92 ;  /* 0x0000006a54687237 */ /* 0x040fe20000445c5c */
[----:B------:R-:W2:Y:S07]  /*1ec0*/  LDSM.16.M88.4 R92, [R234+UR10] ;  /* 0x0000000aea5c783b */ /* 0x000eae0008000200 */
[C---:B------:R-:W-:Y:S01]  /*1ed0*/  IMMA.16832.S8.S8.SAT R116, R84.reuse.ROW, R118.COL, R180 ;  /* 0x0000007654747237 */ /* 0x040fe20000445cb4 */
[----:B------:R-:W3:Y:S07]  /*1ee0*/  LDSM.16.M88.4 R180, [R230+UR10] ;  /* 0x0000000ae6b4783b */ /* 0x000eee0008000200 */
[C---:B------:R-:W-:Y:S08]  /*1ef0*/  IMMA.16832.S8.S8.SAT R108, R84.reuse.ROW, R110.COL, R188 ;  /* 0x0000006e546c7237 */ /* 0x040ff00000445cbc */
[C---:B------:R-:W-:Y:S08]  /*1f00*/  IMMA.16832.S8.S8.SAT R112, R84.reuse.ROW, R114.COL, R184 ;  /* 0x0000007254707237 */ /* 0x040ff00000445cb8 */
[C---:B-1----:R-:W-:Y:S01]  /*1f10*/  IMMA.16832.S8.S8.SAT R120, R84.reuse.ROW, R122.COL, R176 ;  /* 0x0000007a54787237 */ /* 0x042fe20000445cb0 */
[----:B------:R-:W1:Y:S07]  /*1f20*/  LDSM.16.M88.4 R176, [R241+UR10] ;  /* 0x0000000af1b0783b */ /* 0x000e6e0008000200 */
[----:B------:R-:W-:Y:S01]  /*1f30*/  IMMA.16832.S8.S8.SAT R124, R84.ROW, R126.COL, R172 ;  /* 0x0000007e547c7237 */ /* 0x000fe20000445cac */
[----:B------:R-:W4:Y:S04]  /*1f40*/  LDSM.16.M88.4 R172, [R237+UR10] ;  /* 0x0000000aedac783b */ /* 0x000f280008000200 */
[----:B------:R-:W1:Y:S03]  /*1f50*/  LDSM.16.M88.4 R84, [R233+UR10] ;  /* 0x0000000ae954783b */ /* 0x000e660008000200 */
[C---:B--2---:R-:W-:Y:S08]  /*1f60*/  IMMA.16832.S8.S8.SAT R56, R92.reuse.ROW, R4.COL, R56 ;  /* 0x000000045c387237 */ /* 0x044ff00000445c38 */
[C---:B------:R-:W-:Y:S08]  /*1f70*/  IMMA.16832.S8.S8.SAT R60, R92.reuse.ROW, R8.COL, R60 ;  /* 0x000000085c3c7237 */ /* 0x040ff00000445c3c */
[C---:B------:R-:W-:Y:S08]  /*1f80*/  IMMA.16832.S8.S8.SAT R64, R92.reuse.ROW, R12.COL, R64 ;  /* 0x0000000c5c407237 */ /* 0x040ff00000445c40 */
[C---:B------:R-:W-:Y:S08]  /*1f90*/  IMMA.16832.S8.S8.SAT R68, R92.reuse.ROW, R16.COL, R68 ;  /* 0x000000105c447237 */ /* 0x040ff00000445c44 */
[C---:B------:R-:W-:Y:S08]  /*1fa0*/  IMMA.16832.S8.S8.SAT R72, R92.reuse.ROW, R20.COL, R72 ;  /* 0x000000145c487237 */ /* 0x040ff00000445c48 */
[C---:B------:R-:W-:Y:S08]  /*1fb0*/  IMMA.16832.S8.S8.SAT R76, R92.reuse.ROW, R24.COL, R76 ;  /* 0x000000185c4c7237 */ /* 0x040ff00000445c4c */
[C---:B------:R-:W-:Y:S08]  /*1fc0*/  IMMA.16832.S8.S8.SAT R80, R92.reuse.ROW, R28.COL, R80 ;  /* 0x0000001c5c507237 */ /* 0x040ff00000445c50 */
[----:B------:R-:W-:Y:S01]  /*1fd0*/  IMMA.16832.S8.S8.SAT R88, R92.ROW, R32.COL, R88 ;  /* 0x000000205c587237 */ /* 0x000fe20000445c58 */
[----:B------:R-:W2:Y:S01]  /*1fe0*/  LDSM.16.M88.4 R92, [R229+UR10] ;  /* 0x0000000ae55c783b */ /* 0x000ea20008000200 */
[----:B------:R-:W-:-:S06]  /*1ff0*/  ULEA UR10, UR8, 0x10000, 0xe ;  /* 0x00010000080a7891 */ /* 0x000fcc000f8e703f */
[-C--:B------:R-:W-:Y:S08]  /*2000*/  IMMA.16832.S8.S8.SAT R148, R196.ROW, R16.reuse.COL, R148 ;  /* 0x00000010c4947237 */ /* 0x080ff00000445c94 */
[-C--:B------:R-:W-:Y:S08]  /*2010*/  IMMA.16832.S8.S8.SAT R36, R192.ROW, R16.reuse.COL, R36 ;  /* 0x00000010c0247237 */ /* 0x080ff00000445c24 */
[----:B---3--:R-:W-:Y:S08]  /*2020*/  IMMA.16832.S8.S8.SAT R108, R180.ROW, R16.COL, R108 ;  /* 0x00000010b46c7237 */ /* 0x008ff00000445c6c */
[-C--:B------:R-:W-:Y:S08]  /*2030*/  IMMA.16832.S8.S8.SAT R152, R196.ROW, R20.reuse.COL, R152 ;  /* 0x00000014c4987237 */ /* 0x080ff00000445c98 */
[-C--:B------:R-:W-:Y:S08]  /*2040*/  IMMA.16832.S8.S8.SAT R40, R192.ROW, R20.reuse.COL, R40 ;  /* 0x00000014c0287237 */ /* 0x080ff00000445c28 */
[----:B------:R-:W-:Y:S07]  /*2050*/  IMMA.16832.S8.S8.SAT R112, R180.ROW, R20.COL, R112 ;  /* 0x00000014b4707237 */ /* 0x000fee0000445c70 */
[----:B------:R-:W-:Y:S01]  /*2060*/  IADD3 R20, P2, R200, UR6, RZ ;  /* 0x00000006c8147c10 */ /* 0x000fe2000ff5e0ff */
[----:B------:R-:W-:Y:S03]  /*2070*/  IMMA.16832.S8.S8.SAT R160, R196.ROW, R24.COL, R160 ;  /* 0x00000018c4a07237 */ /* 0x000fe60000445ca0 */
[----:B------:R-:W-:-:S05]  /*2080*/  IADD3.X R21, R3, UR7, RZ, P2, !PT ;  /* 0x0000000703157c10 */ /* 0x000fca00097fe4ff */
[-C--:B------:R-:W-:Y:S08]  /*2090*/  IMMA.16832.S8.S8.SAT R44, R192.ROW, R24.reuse.COL, R44 ;  /* 0x00000018c02c7237 */ /* 0x080ff00000445c2c */
[----:B------:R-:W-:Y:S08]  /*20a0*/  IMMA.16832.S8.S8.SAT R116, R180.ROW, R24.COL, R116 ;  /* 0x00000018b4747237 */ /* 0x000ff00000445c74 */
[C---:B------:R-:W-:Y:S08]  /*20b0*/  IMMA.16832.S8.S8.SAT R128, R196.reuse.ROW, R4.COL, R128 ;  /* 0x00000004c4807237 */ /* 0x040ff00000445c80 */
[C---:B------:R-:W-:Y:S08]  /*20c0*/  IMMA.16832.S8.S8.SAT R132, R196.reuse.ROW, R8.COL, R132 ;  /* 0x00000008c4847237 */ /* 0x040ff00000445c84 */
[C---:B------:R-:W-:Y:S08]  /*20d0*/  IMMA.16832.S8.S8.SAT R136, R196.reuse.ROW, R12.COL, R136 ;  /* 0x0000000cc4887237 */ /* 0x040ff00000445c88 */
[C---:B------:R-:W-:Y:S08]  /*20e0*/  IMMA.16832.S8.S8.SAT R168, R196.reuse.ROW, R28.COL, R168 ;  /* 0x0000001cc4a87237 */ /* 0x040ff00000445ca8 */
[----:B------:R-:W-:Y:S08]  /*20f0*/  IMMA.16832.S8.S8.SAT R164, R196.ROW, R32.COL, R164 ;  /* 0x00000020c4a47237 */ /* 0x000ff00000445ca4 */
[-C--:B------:R-:W-:Y:S08]  /*2100*/  IMMA.16832.S8.S8.SAT R48, R192.ROW, R28.reuse.COL, R48 ;  /* 0x0000001cc0307237 */ /* 0x080ff00000445c30 */
[----:B------:R-:W-:Y:S07]  /*2110*/  IMMA.16832.S8.S8.SAT R120, R180.ROW, R28.COL, R120 ;  /* 0x0000001cb4787237 */ /* 0x000fee0000445c78 */
[----:B------:R-:W-:Y:S01]  /*2120*/  IADD3 R29, R245, UR10, RZ ;  /* 0x0000000af51d7c10 */ /* 0x000fe2000fffe0ff */
[----:B-1----:R-:W-:Y:S01]  /*2130*/  IMMA.16832.S8.S8.SAT R148, R176.ROW, R18.COL, R148 ;  /* 0x00000012b0947237 */ /* 0x002fe20000445c94 */
[----:B------:R-:W-:-:S07]  /*2140*/  IMAD.U32 R28, RZ, RZ, UR8 ;  /* 0x00000008ff1c7e24 */ /* 0x000fce000f8e00ff */
[-C--:B----4-:R-:W-:Y:S08]  /*2150*/  IMMA.16832.S8.S8.SAT R36, R172.ROW, R18.reuse.COL, R36 ;  /* 0x00000012ac247237 */ /* 0x090ff00000445c24 */
[-C--:B------:R-:W-:Y:S08]  /*2160*/  IMMA.16832.S8.S8.SAT R68, R84.ROW, R18.reuse.COL, R68 ;  /* 0x0000001254447237 */ /* 0x080ff00000445c44 */
[----:B--2---:R-:W-:Y:S07]  /*2170*/  IMMA.16832.S8.S8.SAT R188, R92.ROW, R18.COL, R108 ;  /* 0x000000125cbc7237 */ /* 0x004fee0000445c6c */
[----:B------:R-:W-:Y:S01]  /*2180*/  IADD3 R18, P1, R2, UR6, RZ ;  /* 0x0000000602127c10 */ /* 0x000fe2000ff3e0ff */
[----:B------:R-:W-:Y:S03]  /*2190*/  IMMA.16832.S8.S8.SAT R152, R176.ROW, R22.COL, R152 ;  /* 0x00000016b0987237 */ /* 0x000fe60000445c98 */
[----:B------:R-:W-:Y:S01]  /*21a0*/  IADD3.X R19, R0, UR7, RZ, P1, !PT ;  /* 0x0000000700137c10 */ /* 0x000fe20008ffe4ff */
[----:B------:R-:W-:Y:S01]  /*21b0*/  BAR.SYNC.DEFER_BLOCKING 0x0 ;  /* 0x0000000000007b1d */ /* 0x000fe20000010000 */
[----:B------:R-:W-:-:S03]  /*21c0*/  IADD3 R16, P1, R202, UR6, RZ ;  /* 0x00000006ca107c10 */ /* 0x000fc6000ff3e0ff */
[----:B------:R-:W-:Y:S01]  /*21d0*/  IMMA.16832.S8.S8.SAT R40, R172.ROW, R22.COL, R40 ;  /* 0x00000016ac287237 */ /* 0x000fe20000445c28 */
[----:B------:R-:W-:Y:S02]  /*21e0*/  IADD3.X R17, R201, UR7, RZ, P1, !PT ;  /* 0x00000007c9117c10 */ /* 0x000fe40008ffe4ff */
[----:B------:R-:W-:-:S04]  /*21f0*/  IADD3 R24, P1, R206, UR6, RZ ;  /* 0x00000006ce187c10 */ /* 0x000fc8000ff3e0ff */
[----:B------:R-:W-:Y:S01]  /*2200*/  IADD3.X R25, R205, UR7, RZ, P1, !PT ;  /* 0x00000007cd197c10 */ /* 0x000fe20008ffe4ff */
[-C--:B------:R-:W-:Y:S08]  /*2210*/  IMMA.16832.S8.S8.SAT R72, R84.ROW, R22.reuse.COL, R72 ;  /* 0x0000001654487237 */ /* 0x080ff00000445c48 */
[----:B------:R-:W-:Y:S01]  /*2220*/  IMMA.16832.S8.S8.SAT R184, R92.ROW, R22.COL, R112 ;  /* 0x000000165cb87237 */ /* 0x000fe20000445c70 */
[----:B------:R-:W-:Y:S01]  /*2230*/  @!PT LDS RZ, [RZ] ;  /* 0x00000000fffff984 */ /* 0x000fe20000000800 */
[----:B------:R-:W-:Y:S01]  /*2240*/  @!PT LDS RZ, [RZ] ;  /* 0x00000000fffff984 */ /* 0x000fe20000000800 */
[----:B------:R-:W-:Y:S01]  /*2250*/  @!PT LDS RZ, [RZ] ;  /* 0x00000000fffff984 */ /* 0x000fe20000000800 */
[----:B------:R1:W-:Y:S06]  /*2260*/  LDGSTS.E.BYPASS.128 [R29], [R18.64], !P0 ;  /* 0x00000000121d7fae */ /* 0x0003ec000c101c4e */
[----:B------:R-:W-:Y:S01]  /*2270*/  IADD3 R22, P2, R204, UR6, RZ ;  /* 0x00000006cc167c10 */ /* 0x000fe2000ff5e0ff */
[----:B------:R-:W-:Y:S01]  /*2280*/  IMMA.16832.S8.S8.SAT R96, R180.ROW, R4.COL, R96 ;  /* 0x00000004b4607237 */ /* 0x000fe20000445c60 */
[----:B------:R2:W-:Y:S02]  /*2290*/  LDGSTS.E.BYPASS.128 [R29+0x1000], [R20.64], !P0 ;  /* 0x01000000141d7fae */ /* 0x0005e4000c101c4e */
[----:B------:R-:W-:-:S02]  /*22a0*/  IADD3.X R23, R203, UR7, RZ, P2, !PT ;  /* 0x00000007cb177c10 */ /* 0x000fc400097fe4ff */
[----:B------:R3:W-:Y:S03]  /*22b0*/  LDGSTS.E.BYPASS.128 [R29+0x2000], [R16.64], !P0 ;  /* 0x02000000101d7fae */ /* 0x0007e6000c101c4e */
[C---:B------:R-:W-:Y:S01]  /*22c0*/  IMMA.16832.S8.S8.SAT R100, R180.reuse.ROW, R8.COL, R100 ;  /* 0x00000008b4647237 */ /* 0x040fe20000445c64 */
[----:B-1----:R-:W-:Y:S01]  /*22d0*/  IADD3 R18, P1, R210, UR6, RZ ;  /* 0x00000006d2127c10 */ /* 0x002fe2000ff3e0ff */
[----:B------:R1:W-:Y:S03]  /*22e0*/  LDGSTS.E.BYPASS.128 [R29+0x3000], [R22.64], !P0 ;  /* 0x03000000161d7fae */ /* 0x0003e6000c101c4e */
[----:B------:R-:W-:Y:S01]  /*22f0*/  IADD3.X R19, R209, UR7, RZ, P1, !PT ;  /* 0x00000007d1137c10 */ /* 0x000fe20008ffe4ff */
[----:B------:R-:W0:Y:S02]  /*2300*/  LDGDEPBAR ;  /* 0x00000000000079af */ /* 0x000e240000000000 */
[----:B------:R-:W-:Y:S01]  /*2310*/  IMMA.16832.S8.S8.SAT R104, R180.ROW, R12.COL, R104 ;  /* 0x0000000cb4687237 */ /* 0x000fe20000445c68 */
[----:B---3--:R-:W-:-:S04]  /*2320*/  IADD3 R16, P1, R214, UR6, RZ ;  /* 0x00000006d6107c10 */ /* 0x008fc8000ff3e0ff */
[----:B------:R-:W-:-:S03]  /*2330*/  IADD3.X R17, R213, UR7, RZ, P1, !PT ;  /* 0x00000007d5117c10 */ /* 0x000fc60008ffe4ff */
[----:B------:R-:W-:Y:S08]  /*2340*/  IMMA.16832.S8.S8.SAT R124, R180.ROW, R32.COL, R124 ;  /* 0x00000020b47c7237 */ /* 0x000ff00000445c7c */
[-C--:B------:R-:W-:Y:S08]  /*2350*/  IMMA.16832.S8.S8.SAT R160, R176.ROW, R26.reuse.COL, R160 ;  /* 0x0000001ab0a07237 */ /* 0x080ff00000445ca0 */
[-C--:B------:R-:W-:Y:S08]  /*2360*/  IMMA.16832.S8.S8.SAT R44, R172.ROW, R26.reuse.COL, R44 ;  /* 0x0000001aac2c7237 */ /* 0x080ff00000445c2c */
[-C--:B------:R-:W-:Y:S08]  /*2370*/  IMMA.16832.S8.S8.SAT R76, R84.ROW, R26.reuse.COL, R76 ;  /* 0x0000001a544c7237 */ /* 0x080ff00000445c4c */
[----:B------:R-:W-:Y:S07]  /*2380*/  IMMA.16832.S8.S8.SAT R180, R92.ROW, R26.COL, R116 ;  /* 0x0000001a5cb47237 */ /* 0x000fee0000445c74 */
[----:B------:R-:W-:Y:S01]  /*2390*/  IADD3 R26, P2, R208, UR6, RZ ;  /* 0x00000006d01a7c10 */ /* 0x000fe2000ff5e0ff */
[----:B------:R-:W-:Y:S03]  /*23a0*/  IMMA.16832.S8.S8.SAT R128, R176.ROW, R6.COL, R128 ;  /* 0x00000006b0807237 */ /* 0x000fe60000445c80 */
[----:B------:R-:W-:-:S02]  /*23b0*/  IADD3.X R27, R207, UR7, RZ, P2, !PT ;  /* 0x00000007cf1b7c10 */ /* 0x000fc400097fe4ff */
[----:B--2---:R-:W-:-:S03]  /*23c0*/  IADD3 R20, P2, R212, UR6, RZ ;  /* 0x00000006d4147c10 */ /* 0x004fc6000ff5e0ff */
[----:B------:R-:W-:Y:S01]  /*23d0*/  IMMA.16832.S8.S8.SAT R132, R176.ROW, R10.COL, R132 ;  /* 0x0000000ab0847237 */ /* 0x000fe20000445c84 */
[----:B------:R-:W-:Y:S02]  /*23e0*/  IADD3.X R21, R211, UR7, RZ, P2, !PT ;  /* 0x00000007d3157c10 */ /* 0x000fe400097fe4ff */
[----:B-1----:R-:W-:-:S04]  /*23f0*/  IADD3 R22, P2, R216, UR6, RZ ;  /* 0x00000006d8167c10 */ /* 0x002fc8000ff5e0ff */
[----:B------:R-:W-:Y:S01]  /*2400*/  IADD3.X R23, R215, UR7, RZ, P2, !PT ;  /* 0x00000007d7177c10 */ /* 0x000fe200097fe4ff */
[C---:B------:R-:W-:Y:S08]  /*2410*/  IMMA.16832.S8.S8.SAT R136, R176.reuse.ROW, R14.COL, R136 ;  /* 0x0000000eb0887237 */ /* 0x040ff00000445c88 */
[C---:B------:R-:W-:Y:S08]  /*2420*/  IMMA.16832.S8.S8.SAT R168, R176.reuse.ROW, R30.COL, R168 ;  /* 0x0000001eb0a87237 */ /* 0x040ff00000445ca8 */
[----:B------:R-:W-:Y:S08]  /*2430*/  IMMA.16832.S8.S8.SAT R164, R176.ROW, R34.COL, R164 ;  /* 0x00000022b0a47237 */ /* 0x000ff00000445ca4 */
[-C--:B------:R-:W-:Y:S08]  /*2440*/  IMMA.16832.S8.S8.SAT R48, R172.ROW, R30.reuse.COL, R48 ;  /* 0x0000001eac307237 */ /* 0x080ff00000445c30 */
[-C--:B------:R-:W-:Y:S08]  /*2450*/  IMMA.16832.S8.S8.SAT R80, R84.ROW, R30.reuse.COL, R80 ;  /* 0x0000001e54507237 */ /* 0x080ff00000445c50 */
[----:B------:R-:W-:Y:S07]  /*2460*/  IMMA.16832.S8.S8.SAT R176, R92.ROW, R30.COL, R120 ;  /* 0x0000001e5cb07237 */ /* 0x000fee0000445c78 */
[----:B------:R-:W-:Y:S01]  /*2470*/  IMAD R31, R28, 0x8000, R245 ;  /* 0x000080001c1f7824 */ /* 0x000fe200078e02f5 */
[----:B------:R-:W-:Y:S01]  /*2480*/  IADD3 R28, P1, R218, UR6, RZ ;  /* 0x00000006da1c7c10 */ /* 0x000fe2000ff3e0ff */
[----:B------:R-:W-:Y:S03]  /*2490*/  IMMA.16832.S8.S8.SAT R156, R192.ROW, R4.COL, R156 ;  /* 0x00000004c09c7237 */ /* 0x000fe60000445c9c */
[----:B------:R1:W-:Y:S01]  /*24a0*/  LDGSTS.E.BYPASS.128 [R31], [R24.64], !P0 ;  /* 0x00000000181f7fae */ /* 0x0003e2000c101c4e */
[----:B------:R-:W-:-:S03]  /*24b0*/  IADD3.X R29, R217, UR7, RZ, P1, !PT ;  /* 0x00000007d91d7c10 */ /* 0x000fc60008ffe4ff */
[----:B------:R2:W-:Y:S01]  /*24c0*/  LDGSTS.E.BYPASS.128 [R31+0x1000], [R26.64], !P0 ;  /* 0x010000001a1f7fae */ /* 0x0005e2000c101c4e */
[----:B------:R-:W-:Y:S03]  /*24d0*/  IMMA.16832.S8.S8.SAT R144, R192.ROW, R8.COL, R144 ;  /* 0x00000008c0907237 */ /* 0x000fe60000445c90 */
[----:B------:R2:W-:Y:S01]  /*24e0*/  LDGSTS.E.BYPASS.128 [R31+0x2000], [R18.64], !P0 ;  /* 0x02000000121f7fae */ /* 0x0005e2000c101c4e */
[----:B-1----:R-:W-:Y:S01]  /*24f0*/  IADD3 R24, P3, R220, UR6, RZ ;  /* 0x00000006dc187c10 */ /* 0x002fe2000ff7e0ff */
[----:B------:R-:W-:-:S03]  /*2500*/  UIADD3 UR6, UP0, UR6, 0x80, URZ ;  /* 0x0000008006067890 */ /* 0x000fc6000ff1e03f */
[C---:B------:R-:W-:Y:S01]  /*2510*/  IMMA.16832.S8.S8.SAT R140, R192.reuse.ROW, R12.COL, R140 ;  /* 0x0000000cc08c7237 */ /* 0x040fe20000445c8c */
[----:B------:R2:W-:Y:S01]  /*2520*/  LDGSTS.E.BYPASS.128 [R31+0x3000], [R20.64], !P0 ;  /* 0x03000000141f7fae */ /* 0x0005e2000c101c4e */
[----:B------:R-:W-:Y:S01]  /*2530*/  IADD3.X R25, R219, UR7, RZ, P3, !PT ;  /* 0x00000007db197c10 */ /* 0x000fe20009ffe4ff */
[----:B------:R-:W-:Y:S02]  /*2540*/  UIADD3.X UR7, URZ, UR7, URZ, UP0, !UPT ;  /* 0x000000073f077290 */ /* 0x000fe400087fe43f */
[----:B------:R-:W-:Y:S01]  /*2550*/  UISETP.NE.U32.AND UP0, UPT, UR6, 0xc00, UPT ;  /* 0x00000c000600788c */ /* 0x000fe2000bf05070 */
[----:B------:R2:W-:Y:S02]  /*2560*/  LDGSTS.E.BYPASS.128 [R31+0x4000], [R16.64], !P0 ;  /* 0x04000000101f7fae */ /* 0x0005e4000c101c4e */
[----:B------:R-:W-:Y:S01]  /*2570*/  IMMA.16832.S8.S8.SAT R52, R192.ROW, R32.COL, R52 ;  /* 0x00000020c0347237 */ /* 0x000fe20000445c34 */
[----:B------:R-:W-:Y:S01]  /*2580*/  UISETP.NE.AND.EX UP0, UPT, UR7, URZ, UPT, UP0 ;  /* 0x0000003f0700728c */ /* 0x000fe2000bf05300 */
[----:B------:R2:W-:Y:S04]  /*2590*/  LDGSTS.E.BYPASS.128 [R31+0x5000], [R22.64], !P0 ;  /* 0x05000000161f7fae */ /* 0x0005e8000c101c4e */
[----:B------:R2:W-:Y:S02]  /*25a0*/  LDGSTS.E.BYPASS.128 [R31+0x6000], [R28.64], !P0 ;  /* 0x060000001c1f7fae */ /* 0x0005e4000c101c4e */
[----:B------:R-:W-:Y:S02]  /*25b0*/  IMMA.16832.S8.S8.SAT R156, R172.ROW, R6.COL, R156 ;  /* 0x00000006ac9c7237 */ /* 0x000fe40000445c9c */
[----:B------:R2:W-:Y:S01]  /*25c0*/  LDGSTS.E.BYPASS.128 [R31+0x7000], [R24.64], !P0 ;  /* 0x07000000181f7fae */ /* 0x0005e2000c101c4e */
[----:B------:R-:W-:-:S03]  /*25d0*/  PLOP3.LUT P0, PT, PT, PT, UP0, 0x80, 0x0 ;  /* 0x000000000000781c */ /* 0x000fc60003f0f008 */
[----:B------:R-:W0:Y:S02]  /*25e0*/  LDGDEPBAR ;  /* 0x00000000000079af */ /* 0x000e240000000000 */
[C---:B------:R-:W-:Y:S08]  /*25f0*/  IMMA.16832.S8.S8.SAT R144, R172.reuse.ROW, R10.COL, R144 ;  /* 0x0000000aac907237 */ /* 0x040ff00000445c90 */
[C---:B------:R-:W-:Y:S08]  /*2600*/  IMMA.16832.S8.S8.SAT R140, R172.reuse.ROW, R14.COL, R140 ;  /* 0x0000000eac8c7237 */ /* 0x040ff00000445c8c */
[----:B------:R-:W-:Y:S08]  /*2610*/  IMMA.16832.S8.S8.SAT R52, R172.ROW, R34.COL, R52 ;  /* 0x00000022ac347237 */ /* 0x000ff00000445c34 */
[C---:B------:R-:W-:Y:S08]  /*2620*/  IMMA.16832.S8.S8.SAT R56, R84.reuse.ROW, R6.COL, R56 ;  /* 0x0000000654387237 */ /* 0x040ff00000445c38 */
[C---:B------:R-:W-:Y:S08]  /*2630*/  IMMA.16832.S8.S8.SAT R60, R84.reuse.ROW, R10.COL, R60 ;  /* 0x0000000a543c7237 */ /* 0x040ff00000445c3c */
[C---:B------:R-:W-:Y:S08]  /*2640*/  IMMA.16832.S8.S8.SAT R64, R84.reuse.ROW, R14.COL, R64 ;  /* 0x0000000e54407237 */ /* 0x040ff00000445c40 */
[----:B------:R-:W-:Y:S08]  /*2650*/  IMMA.16832.S8.S8.SAT R84, R84.ROW, R34.COL, R88 ;  /* 0x0000002254547237 */ /* 0x000ff00000445c58 */
[C---:B------:R-:W-:Y:S08]  /*2660*/  IMMA.16832.S8.S8.SAT R4, R92.reuse.ROW, R6.COL, R96 ;  /* 0x000000065c047237 */ /* 0x040ff00000445c60 */
[C---:B------:R-:W-:Y:S08]  /*2670*/  IMMA.16832.S8.S8.SAT R8, R92.reuse.ROW, R10.COL, R100 ;  /* 0x0000000a5c087237 */ /* 0x040ff00000445c64 */
[C---:B------:R-:W-:Y:S08]  /*2680*/  IMMA.16832.S8.S8.SAT R12, R92.reuse.ROW, R14.COL, R104 ;  /* 0x0000000e5c0c7237 */ /* 0x040ff00000445c68 */
[----:B------:R-:W-:Y:S01]  /*2690*/  IMMA.16832.S8.S8.SAT R172, R92.ROW, R34.COL, R124 ;  /* 0x000000225cac7237 */ /* 0x000fe20000445c7c */
[----:B--2---:R-:W-:Y:S07]  /*26a0*/  @P0 BRA `(.L_x_0) ;  /* 0xfffff14000000947 */ /* 0x004fee000383ffff */
[----:B------:R-:W1:Y:S01]  /*26b0*/  S2R R17, SR_TID.X ;  /* 0x0000000000117919 */ /* 0x000e620000002100 */
[----:B------:R-:W-:Y:S01]  /*26c0*/  IMAD.U32 R103, RZ, RZ, UR12 ;  /* 0x0000000cff677e24 */ /* 0x000fe2000f8e00ff */
[----:B------:R-:W-:-:S04]  /*26d0*/  DEPBAR.LE SB0, 0x0 ;  /* 0x000080000000791a */ /* 0x000fc80000000000 */
[C---:B-1----:R-:W-:Y:S01]  /*26e0*/  IMAD.SHL.U32 R0, R17.reuse, 0x40, RZ ;  /* 0x0000004011007824 */ /* 0x042fe200078e00ff */
[----:B------:R-:W-:Y:S01]  /*26f0*/  SHF.R.U32.HI R3, RZ, 0x6, R17 ;  /* 0x00000006ff037819 */ /* 0x000fe20000011611 */
[C---:B------:R-:W-:Y:S01]  /*2700*/  IMAD.SHL.U32 R2, R17.reuse, 0x4, RZ ;  /* 0x0000000411027824 */ /* 0x040fe200078e00ff */
[----:B------:R-:W-:Y:S02]  /*2710*/  LOP3.LUT R16, R17, 0x10, RZ, 0xc0, !PT ;  /* 0x0000001011107812 */ /* 0x000fe400078ec0ff */
[----:B------:R-:W-:Y:S02]  /*2720*/  LOP3.LUT R0, R0, 0x300, RZ, 0xc0, !PT ;  /* 0x0000030000007812 */ /* 0x000fe400078ec0ff */
[----:B------:R-:W-:Y:S02]  /*2730*/  LOP3.LUT R103, R103, 0xfc, R2, 0xf8, !PT ;  /* 0x000000fc67677812 */ /* 0x000fe400078ef802 */
[----:B------:R-:W-:Y:S02]  /*2740*/  LOP3.LUT R247, R0, 0x6, R247, 0xf8, !PT ;  /* 0x0000000600f77812 */ /* 0x000fe400078ef8f7 */
[----:B------:R-:W-:Y:S01]  /*2750*/  SGXT.U32 R0, R3, 0x2 ;  /* 0x000000020300781a */ /* 0x000fe20000000000 */
[----:B------:R-:W-:Y:S01]  /*2760*/  BAR.SYNC.DEFER_BLOCKING 0x0 ;  /* 0x0000000000007b1d */ /* 0x000fe20000010000 */
[----:B------:R-:W-:Y:S01]  /*2770*/  ISETP.GE.AND P0, PT, R103, 0x3000, PT ;  /* 0x000030006700780c */ /* 0x000fe20003f06270 */
[----:B------:R-:W-:Y:S01]  /*2780*/  IMAD R247, R16, 0x40, R247 ;  /* 0x0000004010f77824 */ /* 0x000fe200078e02f7 */
[----:B------:R-:W-:-:S02]  /*2790*/  LOP3.LUT R0, R0, UR11, RZ, 0xfc, !PT ;  /* 0x0000000b00007c12 */ /* 0x000fc4000f8efcff */
[----:B------:R-:W-:Y:S02]  /*27a0*/  LOP3.LUT R16, R228, 0x18, RZ, 0xc0, !PT ;  /* 0x00000018e4107812 */ /* 0x000fe400078ec0ff */
[C---:B------:R-:W-:Y:S01]  /*27b0*/  LOP3.LUT R3, R0.reuse, 0xc, RZ, 0xfc, !PT ;  /* 0x0000000c00037812 */ /* 0x040fe200078efcff */
[----:B------:R-:W-:Y:S01]  /*27c0*/  IMAD R103, R0, 0x3000, R103 ;  /* 0x0000300000677824 */ /* 0x000fe200078e0267 */
[----:B------:R-:W-:Y:S01]  /*27d0*/  LOP3.LUT R17, R17, 0x80, RZ, 0xc0, !PT ;  /* 0x0000008011117812 */ /* 0x000fe200078ec0ff */
[----:B------:R-:W-:Y:S01]  /*27e0*/  IMAD.IADD R16, R247, 0x1, R16 ;  /* 0x00000001f7107824 */ /* 0x000fe200078e0210 */
[----:B------:R-:W-:Y:S02]  /*27f0*/  ISETP.LT.AND P4, PT, R3, 0x200, !P0 ;  /* 0x000002000300780c */ /* 0x000fe40004781270 */
[----:B------:R-:W-:Y:S01]  /*2800*/  LOP3.LUT R3, R228, 0x30, RZ, 0xc0, !PT ;  /* 0x00000030e4037812 */ /* 0x000fe200078ec0ff */
[----:B------:R-:W-:Y:S01]  /*2810*/  IMAD R16, R17, 0x20, R16 ;  /* 0x0000002011107824 */ /* 0x000fe200078e0210 */
[----:B------:R-:W-:-:S02]  /*2820*/  LOP3.LUT R2, R2, 0x3fc, RZ, 0xc0, !PT ;  /* 0x000003fc02027812 */ /* 0x000fc400078ec0ff */
[----:B------:R-:W-:Y:S02]  /*2830*/  LOP3.LUT R18, R0, 0x8, RZ, 0xfc, !PT ;  /* 0x0000000800127812 */ /* 0x000fe400078efcff */
[C---:B------:R-:W-:Y:S01]  /*2840*/  LOP3.LUT R17, R2.reuse, 0x800, RZ, 0xfc, !PT ;  /* 0x0000080002117812 */ /* 0x040fe200078efcff */
[----:B------:R-:W-:Y:S01]  /*2850*/  IMAD R100, R2, 0x4, R3 ;  /* 0x0000000402647824 */ /* 0x000fe200078e0203 */
[----:B------:R-:W-:Y:S02]  /*2860*/  LOP3.LUT R19, R0, 0x4, RZ, 0xfc, !PT ;  /* 0x0000000400137812 */ /* 0x000fe400078efcff */
[----:B------:R-:W-:Y:S02]  /*2870*/  ISETP.LT.AND P5, PT, R18, 0x200, !P0 ;  /* 0x000002001200780c */ /* 0x000fe400047a1270 */
[----:B------:R-:W-:Y:S02]  /*2880*/  LOP3.LUT R3, R2, 0x400, RZ, 0xfc, !PT ;  /* 0x0000040002037812 */ /* 0x000fe400078efcff */
[----:B------:R-:W-:-:S02]  /*2890*/  LOP3.LUT R18, R0, 0x14, RZ, 0xfc, !PT ;  /* 0x0000001400127812 */ /* 0x000fc400078efcff */
[----:B------:R-:W-:Y:S02]  /*28a0*/  SHF.R.U32.HI R17, RZ, 0x4, R17 ;  /* 0x00000004ff117819 */ /* 0x000fe40000011611 */
[----:B------:R-:W-:Y:S02]  /*28b0*/  ISETP.LT.AND P6, PT, R19, 0x200, !P0 ;  /* 0x000002001300780c */ /* 0x000fe400047c1270 */
[----:B------:R-:W-:Y:S02]  /*28c0*/  LOP3.LUT R19, R0, 0x10, RZ, 0xfc, !PT ;  /* 0x0000001000137812 */ /* 0x000fe400078efcff */
[----:B------:R-:W-:Y:S02]  /*28d0*/  SHF.R.U32.HI R3, RZ, 0x4, R3 ;  /* 0x00000004ff037819 */ /* 0x000fe40000011603 */
[----:B------:R-:W-:Y:S02]  /*28e0*/  ISETP.LT.AND P2, PT, R18, 0x200, !P0 ;  /* 0x000002001200780c */ /* 0x000fe40004741270 */
[----:B------:R-:W-:-:S02]  /*28f0*/  LOP3.LUT R18, R2, 0xc00, RZ, 0xfc, !PT ;  /* 0x00000c0002127812 */ /* 0x000fc400078efcff */
[----:B------:R-:W-:Y:S02]  /*2900*/  LOP3.LUT R17, R17, 0xb0, RZ, 0xc0, !PT ;  /* 0x000000b011117812 */ /* 0x000fe400078ec0ff */
[----:B------:R-:W-:Y:S02]  /*2910*/  ISETP.LT.AND P3, PT, R19, 0x200, !P0 ;  /* 0x000002001300780c */ /* 0x000fe40004761270 */
[----:B------:R-:W-:Y:S01]  /*2920*/  LOP3.LUT R3, R3, 0x70, RZ, 0xc0, !PT ;  /* 0x0000007003037812 */ /* 0x000fe200078ec0ff */
[C---:B------:R-:W-:Y:S01]  /*2930*/  IMAD R98, R2.reuse, 0x4, R17 ;  /* 0x0000000402627824 */ /* 0x040fe200078e0211 */
[C---:B------:R-:W-:Y:S02]  /*2940*/  LOP3.LUT R19, R2.reuse, 0x1000, RZ, 0xfc, !PT ;  /* 0x0000100002137812 */ /* 0x040fe400078efcff */
[----:B------:R-:W-:Y:S01]  /*2950*/  SHF.R.U32.HI R18, RZ, 0x4, R18 ;  /* 0x00000004ff127819 */ /* 0x000fe20000011612 */
[----:B------:R-:W-:Y:S01]  /*2960*/  IMAD R101, R2, 0x4, R3 ;  /* 0x0000000402657824 */ /* 0x000fe200078e0203 */
[----:B------:R-:W-:-:S02]  /*2970*/  IADD3 R17, R16, 0x800, RZ ;  /* 0x0000080010117810 */ /* 0x000fc40007ffe0ff */
[----:B------:R-:W-:Y:S02]  /*2980*/  SHF.R.U32.HI R20, RZ, 0x4, R19 ;  /* 0x00000004ff147819 */ /* 0x000fe40000011613 */
[----:B------:R-:W-:Y:S02]  /*2990*/  LOP3.LUT R19, R18, 0xf0, RZ, 0xc0, !PT ;  /* 0x000000f012137812 */ /* 0x000fe400078ec0ff */
[----:B------:R-:W-:Y:S02]  /*29a0*/  SHF.R.U32.HI R3, RZ, 0x4, R16 ;  /* 0x00000004ff037819 */ /* 0x000fe40000011610 */
[----:B------:R-:W-:Y:S01]  /*29b0*/  SHF.R.U32.HI R18, RZ, 0x4, R17 ;  /* 0x00000004ff127819 */ /* 0x000fe20000011611 */
[----:B------:R-:W-:Y:S01]  /*29c0*/  IMAD R96, R2, 0x4, R19 ;  /* 0x0000000402607824 */ /* 0x000fe200078e0213 */
[----:B------:R-:W-:Y:S02]  /*29d0*/  LOP3.LUT R17, R3, 0x1fc, RZ, 0xc0, !PT ;  /* 0x000001fc03117812 */ /* 0x000fe400078ec0ff */
[----:B------:R-:W-:-:S02]  /*29e0*/  LOP3.LUT R19, R18, 0xffffffc, RZ, 0xc0, !PT ;  /* 0x0ffffffc12137812 */ /* 0x000fc400078ec0ff */
[----:B------:R-:W-:Y:S01]  /*29f0*/  LOP3.LUT R21, R2, 0x1400, RZ, 0xfc, !PT ;  /* 0x0000140002157812 */ /* 0x000fe200078efcff */
[----:B------:R-:W-:Y:S01]  /*2a00*/  IMAD R102, R16, 0x4, R17 ;  /* 0x0000000410667824 */ /* 0x000fe200078e0211 */
[----:B------:R-:W-:Y:S01]  /*2a10*/  LOP3.LUT R17, R18, 0xffffff0, RZ, 0xc0, !PT ;  /* 0x0ffffff012117812 */ /* 0x000fe200078ec0ff */
[----:B------:R-:W-:Y:S01]  /*2a20*/  IMAD R192, R16, 0x4, R19 ;  /* 0x0000000410c07824 */ /* 0x000fe200078e0213 */
[----:B------:R-:W-:Y:S02]  /*2a30*/  LOP3.LUT R22, R2, 0x1800, RZ, 0xfc, !PT ;  /* 0x0000180002167812 */ /* 0x000fe400078efcff */
[----:B------:R-:W-:Y:S01]  /*2a40*/  STS.64 [R102], R128 ;  /* 0x0000008066007388 */ /* 0x000fe20000000a00 */
[----:B------:R-:W-:Y:S01]  /*2a50*/  IMAD R193, R16, 0x4, R17 ;  /* 0x0000000410c17824 */ /* 0x000fe200078e0211 */
[----:B------:R-:W-:Y:S02]  /*2a60*/  LOP3.LUT R23, R2, 0x1c00, RZ, 0xfc, !PT ;  /* 0x00001c0002177812 */ /* 0x000fe400078efcff */
[----:B------:R-:W-:Y:S01]  /*2a70*/  STS.64 [R192+0x2000], R130 ;  /* 0x00200082c0007388 */ /* 0x000fe20000000a00 */
[----:B------:R-:W-:-:S02]  /*2a80*/  SHF.R.U32.HI R21, RZ, 0x4, R21 ;  /* 0x00000004ff157819 */ /* 0x000fc40000011615 */
[----:B------:R-:W-:Y:S01]  /*2a90*/  SHF.R.U32.HI R22, RZ, 0x4, R22 ;  /* 0x00000004ff167819 */ /* 0x000fe20000011616 */
[----:B------:R-:W-:Y:S01]  /*2aa0*/  STS.64 [R102+0x80], R132 ;  /* 0x0000808466007388 */ /* 0x000fe20000000a00 */
[----:B------:R-:W-:Y:S02]  /*2ab0*/  SHF.R.U32.HI R24, RZ, 0x4, R23 ;  /* 0x00000004ff187819 */ /* 0x000fe40000011617 */
[----:B------:R-:W-:Y:S01]  /*2ac0*/  LOP3.LUT R99, R20, 0x130, RZ, 0xc0, !PT ;  /* 0x0000013014637812 */ /* 0x000fe200078ec0ff */
[----:B------:R-:W-:Y:S01]  /*2ad0*/  STS.64 [R192+0x2080], R134 ;  /* 0x00208086c0007388 */ /* 0x000fe20000000a00 */
[----:B------:R-:W-:Y:S02]  /*2ae0*/  LOP3.LUT R21, R21, 0x170, RZ, 0xc0, !PT ;  /* 0x0000017015157812 */ /* 0x000fe400078ec0ff */
[----:B------:R-:W-:Y:S01]  /*2af0*/  LOP3.LUT R23, R22, 0x1b0, RZ, 0xc0, !PT ;  /* 0x000001b016177812 */ /* 0x000fe200078ec0ff */
[----:B------:R-:W-:Y:S01]  /*2b00*/  STS.64 [R102+0x100], R136 ;  /* 0x0001008866007388 */ /* 0x000fe20000000a00 */
[----:B------:R-:W-:Y:S01]  /*2b10*/  LOP3.LUT R25, R24, 0x1f0, RZ, 0xc0, !PT ;  /* 0x000001f018197812 */ /* 0x000fe200078ec0ff */
[----:B------:R-:W-:Y:S01]  /*2b20*/  IMAD R99, R2, 0x4, R99 ;  /* 0x0000000402637824 */ /* 0x000fe200078e0263 */
[----:B------:R-:W-:Y:S01]  /*2b30*/  ISETP.LT.AND P1, PT, R0, 0x200, !P0 ;  /* 0x000002000000780c */ /* 0x000fe20004721270 */
[----:B------:R-:W-:Y:S01]  /*2b40*/  STS.64 [R193+0x2100], R138 ;  /* 0x0021008ac1007388 */ /* 0x000fe20000000a00 */
[----:B------:R-:W-:-:S02]  /*2b50*/  IMAD R97, R2, 0x4, R21 ;  /* 0x0000000402617824 */ /* 0x000fc400078e0215 */
[C---:B------:R-:W-:Y:S01]  /*2b60*/  IMAD R3, R2.reuse, 0x4, R23 ;  /* 0x0000000402037824 */ /* 0x040fe200078e0217 */
[----:B------:R-:W-:Y:S01]  /*2b70*/  STS.64 [R102+0x180], R148 ;  /* 0x0001809466007388 */ /* 0x000fe20000000a00 */
[----:B------:R-:W-:-:S03]  /*2b80*/  IMAD R2, R2, 0x4, R25 ;  /* 0x0000000402027824 */ /* 0x000fc600078e0219 */
[----:B------:R-:W-:Y:S04]  /*2b90*/  STS.64 [R193+0x2180], R150 ;  /* 0x00218096c1007388 */ /* 0x000fe80000000a00 */
        /* <DEDUP_REMOVED lines=8> */
[----:B------:R-:W-:Y:S06]  /*2c20*/  BAR.SYNC.DEFER_BLOCKING 0x0 ;  /* 0x0000000000007b1d */ /* 0x000fec0000010000 */
[----:B------:R-:W1:Y:S04]  /*2c30*/  LDS.128 R132, [R100] ;  /* 0x0000000064847984 */ /* 0x000e680000000c00 */
[----:B------:R-:W2:Y:S04]  /*2c40*/  LDS.128 R92, [R101+0x1000] ;  /* 0x00100000655c7984 */ /* 0x000ea80000000c00 */
[----:B------:R-:W3:Y:S04]  /*2c50*/  LDS.128 R88, [R98+0x2000] ;  /* 0x0020000062587984 */ /* 0x000ee80000000c00 */
[----:B------:R-:W4:Y:S04]  /*2c60*/  LDS.128 R32, [R96+0x3000] ;  /* 0x0030000060207984 */ /* 0x000f280000000c00 */
[----:B------:R-:W1:Y:S04]  /*2c70*/  LDS.128 R28, [R99+0x4000] ;  /* 0x00400000631c7984 */ /* 0x000e680000000c00 */
[----:B------:R-:W1:Y:S04]  /*2c80*/  LDS.128 R24, [R97+0x5000] ;  /* 0x0050000061187984 */ /* 0x000e680000000c00 */
[----:B------:R-:W1:Y:S04]  /*2c90*/  LDS.128 R20, [R3+0x6000] ;  /* 0x0060000003147984 */ /* 0x000e680000000c00 */
[----:B------:R-:W1:Y:S04]  /*2ca0*/  LDS.128 R16, [R2+0x7000] ;  /* 0x0070000002107984 */ /* 0x000e680000000c00 */
[----:B------:R-:W-:Y:S06]  /*2cb0*/  BAR.SYNC.DEFER_BLOCKING 0x0 ;  /* 0x0000000000007b1d */ /* 0x000fec0000010000 */
[----:B------:R-:W-:Y:S04]  /*2cc0*/  STS.64 [R102], R156 ;  /* 0x0000009c66007388 */ /* 0x000fe80000000a00 */
        /* <DEDUP_REMOVED lines=17> */
[----:B------:R-:W1:Y:S04]  /*2de0*/  LDS.128 R124, [R101+0x1000] ;  /* 0x00100000657c7984 */ /* 0x000e680000000c00 */
[----:B------:R-:W1:Y:S04]  /*2df0*/  LDS.128 R112, [R98+0x2000] ;  /* 0x0020000062707984 */ /* 0x000e680000000c00 */
[----:B------:R-:W1:Y:S04]  /*2e00*/  LDS.128 R108, [R96+0x3000] ;  /* 0x00300000606c7984 */ /* 0x000e680000000c00 */
        /* <DEDUP_REMOVED lines=13> */
[----:B------:R1:W-:Y:S04]  /*2ee0*/  STS.64 [R102+0x200], R72 ;  /* 0x0002004866007388 */ /* 0x0003e80000000a00 */
[----:B------:R-:W-:Y:S04]  /*2ef0*/  STS.64 [R193+0x2200], R74 ;  /* 0x0022004ac1007388 */ /* 0x000fe80000000a00 */
[----:B------:R-:W-:Y:S04]  /*2f00*/  STS.64 [R102+0x280], R76 ;  /* 0x0002804c66007388 */ /* 0x000fe80000000a00 */
[----:B------:R-:W-:Y:S01]  /*2f10*/  STS.64 [R193+0x2280], R78 ;  /* 0x0022804ec1007388 */ /* 0x000fe20000000a00 */
[----:B-1----:R-:W-:-:S03]  /*2f20*/  IADD3 R73, R103, 0x48000, RZ ;  /* 0x0004800067497810 */ /* 0x002fc60007ffe0ff */
        /* <DEDUP_REMOVED lines=14> */
[----:B------:R1:W-:Y:S04]  /*3010*/  STS.64 [R102], R4 ;  /* 0x0000000466007388 */ /* 0x0003e80000000a00 */
[----:B------:R2:W-:Y:S04]  /*3020*/  STS.64 [R192+0x2000], R6 ;  /* 0x00200006c0007388 */ /* 0x0005e80000000a00 */
[----:B------:R3:W-:Y:S04]  /*3030*/  STS.64 [R102+0x80], R8 ;  /* 0x0000800866007388 */ /* 0x0007e80000000a00 */
[----:B------:R4:W-:Y:S01]  /*3040*/  STS.64 [R192+0x2080], R10 ;  /* 0x0020800ac0007388 */ /* 0x0009e20000000a00 */
[----:B-1----:R-:W-:Y:S01]  /*3050*/  IMAD.MOV.U32 R4, RZ, RZ, 0x4 ;  /* 0x00000004ff047424 */ /* 0x002fe200078e00ff */
[----:B------:R-:W-:-:S02]  /*3060*/  LOP3.LUT R5, R0, 0x18, RZ, 0xfc, !PT ;  /* 0x0000001800057812 */ /* 0x000fc400078efcff */
[----:B------:R1:W-:Y:S01]  /*3070*/  STS.64 [R102+0x100], R12 ;  /* 0x0001000c66007388 */ /* 0x0003e20000000a00 */
[----:B--2---:R-:W-:-:S03]  /*3080*/  IMAD.WIDE R6, R103, R4, c[0x0][0x170] ;  /* 0x00005c0067067625 */ /* 0x004fc600078e0204 */
[----:B------:R2:W-:Y:S01]  /*3090*/  STS.64 [R193+0x2100], R14 ;  /* 0x0021000ec1007388 */ /* 0x0005e20000000a00 */
[----:B---3--:R-:W-:-:S03]  /*30a0*/  IADD3 R9, R103, 0xc000, RZ ;  /* 0x0000c00067097810 */ /* 0x008fc60007ffe0ff */
[----:B------:R-:W-:Y:S01]  /*30b0*/  STS.64 [R102+0x180], R188 ;  /* 0x000180bc66007388 */ /* 0x000fe20000000a00 */
[----:B----4-:R-:W-:Y:S01]  /*30c0*/  IADD3 R11, R103, 0x18000, RZ ;  /* 0x00018000670b7810 */ /* 0x010fe20007ffe0ff */
[-C--:B------:R-:W-:Y:S02]  /*30d0*/  IMAD.WIDE R8, R9, R4.reuse, c[0x0][0x170] ;  /* 0x00005c0009087625 */ /* 0x080fe400078e0204 */
[----:B------:R-:W-:Y:S01]  /*30e0*/  STS.64 [R193+0x2180], R190 ;  /* 0x002180bec1007388 */ /* 0x000fe20000000a00 */
[----:B-1----:R-:W-:Y:S01]  /*30f0*/  IADD3 R13, R103, 0x24000, RZ ;  /* 0x00024000670d7810 */ /* 0x002fe20007ffe0ff */
[-C--:B------:R-:W-:Y:S02]  /*3100*/  IMAD.WIDE R10, R11, R4.reuse, c[0x0][0x170] ;  /* 0x00005c000b0a7625 */ /* 0x080fe400078e0204 */
[----:B------:R-:W-:Y:S01]  /*3110*/  STS.64 [R102+0x200], R184 ;  /* 0x000200b866007388 */ /* 0x000fe20000000a00 */
[----:B--2---:R-:W-:Y:S01]  /*3120*/  IADD3 R15, R103, 0x3c000, RZ ;  /* 0x0003c000670f7810 */ /* 0x004fe20007ffe0ff */
[----:B------:R-:W-:Y:S01]  /*3130*/  IMAD.WIDE R12, R13, R4, c[0x0][0x170] ;  /* 0x00005c000d0c7625 */ /* 0x000fe200078e0204 */
[----:B------:R-:W-:Y:S01]  /*3140*/  LOP3.LUT R14, R0, 0x58, RZ, 0xfc, !PT ;  /* 0x00000058000e7812 */ /* 0x000fe200078efcff */
        /* <DEDUP_REMOVED lines=8> */
[----:B------:R1:W-:Y:S01]  /*31d0*/  @P1 STG.E.128 [R6.64], R132 ;  /* 0x0000008406001986 */ /* 0x0003e2000c101d0e */
[----:B------:R-:W-:-:S02]  /*31e0*/  ISETP.LT.AND P1, PT, R5, 0x200, !P0 ;  /* 0x000002000500780c */ /* 0x000fc40004721270 */
[C---:B------:R-:W-:Y:S01]  /*31f0*/  LOP3.LUT R5, R0.reuse, 0x1c, RZ, 0xfc, !PT ;  /* 0x0000001c00057812 */ /* 0x040fe200078efcff */
[----:B------:R2:W-:Y:S03]  /*3200*/  @P6 STG.E.128 [R8.64], R92 ;  /* 0x0000005c08006986 */ /* 0x0005e6000c101d0e */
[----:B------:R-:W-:Y:S01]  /*3210*/  ISETP.LT.AND P6, PT, R5, 0x200, !P0 ;  /* 0x000002000500780c */ /* 0x000fe200047c1270 */
[----:B------:R3:W-:Y:S01]  /*3220*/  @P5 STG.E.128 [R10.64], R88 ;  /* 0x000000580a005986 */ /* 0x0007e2000c101d0e */
[----:B------:R-:W-:-:S03]  /*3230*/  LOP3.LUT R5, R0, 0x20, RZ, 0xfc, !PT ;  /* 0x0000002000057812 */ /* 0x000fc600078efcff */
[----:B------:R4:W-:Y:S01]  /*3240*/  @P4 STG.E.128 [R12.64], R32 ;  /* 0x000000200c004986 */ /* 0x0009e2000c101d0e */
[----:B------:R-:W-:Y:S02]  /*3250*/  ISETP.LT.AND P5, PT, R5, 0x200, !P0 ;  /* 0x000002000500780c */ /* 0x000fe400047a1270 */
[C---:B------:R-:W-:Y:S01]  /*3260*/  LOP3.LUT R5, R0.reuse, 0x24, RZ, 0xfc, !PT ;  /* 0x0000002400057812 */ /* 0x040fe200078efcff */
[----:B------:R-:W-:Y:S01]  /*3270*/  LDS.128 R32, [R96+0x3000] ;  /* 0x0030000060207984 */ /* 0x000fe20000000c00 */
[----:B-1----:R-:W-:Y:S02]  /*3280*/  IADD3 R7, R103, 0x30000, RZ ;  /* 0x0003000067077810 */ /* 0x002fe40007ffe0ff */
[----:B------:R-:W-:Y:S02]  /*3290*/  ISETP.LT.AND P4, PT, R5, 0x200, !P0 ;  /* 0x000002000500780c */ /* 0x000fe40004781270 */
[----:B------:R-:W-:Y:S01]  /*32a0*/  LOP3.LUT R5, R0, 0x28, RZ, 0xfc, !PT ;  /* 0x0000002800057812 */ /* 0x000fe200078efcff */
[----:B------:R-:W-:-:S04]  /*32b0*/  IMAD.WIDE R6, R7, R4, c[0x0][0x170] ;  /* 0x00005c0007067625 */ /* 0x000fc800078e0204 */
[-C--:B--2---:R-:W-:Y:S01]  /*32c0*/  IMAD.WIDE R8, R15, R4.reuse, c[0x0][0x170] ;  /* 0x00005c000f087625 */ /* 0x084fe200078e0204 */
[----:B------:R1:W-:Y:S01]  /*32d0*/  @P3 STG.E.128 [R6.64], R28 ;  /* 0x0000001c06003986 */ /* 0x0003e2000c101d0e */
[----:B------:R-:W-:Y:S02]  /*32e0*/  ISETP.LT.AND P3, PT, R5, 0x200, !P0 ;  /* 0x000002000500780c */ /* 0x000fe40004761270 */
[C---:B------:R-:W-:Y:S01]  /*32f0*/  LOP3.LUT R5, R0.reuse, 0x2c, RZ, 0xfc, !PT ;  /* 0x0000002c00057812 */ /* 0x040fe200078efcff */
[-C--:B---3--:R-:W-:Y:S01]  /*3300*/  IMAD.WIDE R10, R73, R4.reuse, c[0x0][0x170] ;  /* 0x00005c00490a7625 */ /* 0x088fe200078e0204 */
[----:B------:R2:W-:Y:S01]  /*3310*/  @P2 STG.E.128 [R8.64], R24 ;  /* 0x0000001808002986 */ /* 0x0005e2000c101d0e */
[----:B----4-:R-:W-:Y:S02]  /*3320*/  IADD3 R13, R103, 0x54000, RZ ;  /* 0x00054000670d7810 */ /* 0x010fe40007ffe0ff */
[----:B------:R-:W-:Y:S01]  /*3330*/  ISETP.LT.AND P2, PT, R5, 0x200, !P0 ;  /* 0x000002000500780c */ /* 0x000fe20004741270 */
[----:B------:R3:W-:Y:S01]  /*3340*/  @P1 STG.E.128 [R10.64], R20 ;  /* 0x000000140a001986 */ /* 0x0007e2000c101d0e */
[----:B------:R-:W-:Y:S01]  /*3350*/  LOP3.LUT R5, R0, 0x30, RZ, 0xfc, !PT ;  /* 0x0000003000057812 */ /* 0x000fe200078efcff */
[----:B------:R-:W-:Y:S01]  /*3360*/  IMAD.WIDE R12, R13, R4, c[0x0][0x170] ;  /* 0x00005c000d0c7625 */ /* 0x000fe200078e0204 */
[----:B------:R-:W-:Y:S01]  /*3370*/  IADD3 R15, R103, 0x60000, RZ ;  /* 0x00060000670f7810 */ /* 0x000fe20007ffe0ff */
[----:B------:R-:W4:Y:S01]  /*3380*/  LDS.128 R20, [R100] ;  /* 0x0000000064147984 */ /* 0x000f220000000c00 */
[----:B------:R-:W-:-:S02]  /*3390*/  ISETP.LT.AND P1, PT, R5, 0x200, !P0 ;  /* 0x000002000500780c */ /* 0x000fc40004721270 */
[C---:B------:R-:W-:Y:S01]  /*33a0*/  LOP3.LUT R5, R0.reuse, 0x34, RZ, 0xfc, !PT ;  /* 0x0000003400057812 */ /* 0x040fe200078efcff */
[----:B------:R3:W-:Y:S01]  /*33b0*/  @P6 STG.E.128 [R12.64], R16 ;  /* 0x000000100c006986 */ /* 0x0007e2000c101d0e */
[----:B-1----:R-:W-:Y:S01]  /*33c0*/  IADD3 R29, R103, 0x6c000, RZ ;  /* 0x0006c000671d7810 */ /* 0x002fe20007ffe0ff */
[-C--:B------:R-:W-:Y:S01]  /*33d0*/  IMAD.WIDE R6, R15, R4.reuse, c[0x0][0x170] ;  /* 0x00005c000f067625 */ /* 0x080fe200078e0204 */
[----:B------:R-:W-:Y:S01]  /*33e0*/  ISETP.LT.AND P6, PT, R5, 0x200, !P0 ;  /* 0x000002000500780c */ /* 0x000fe200047c1270 */
[----:B------:R-:W1:Y:S01]  /*33f0*/  LDS.128 R24, [R101+0x1000] ;  /* 0x0010000065187984 */ /* 0x000e620000000c00 */
[----:B------:R-:W-:Y:S01]  /*3400*/  LOP3.LUT R5, R0, 0x38, RZ, 0xfc, !PT ;  /* 0x0000003800057812 */ /* 0x000fe200078efcff */
[----:B--2---:R-:W-:Y:S01]  /*3410*/  IMAD.WIDE R8, R29, R4, c[0x0][0x170] ;  /* 0x00005c001d087625 */ /* 0x004fe200078e0204 */
[----:B------:R-:W-:Y:S01]  /*3420*/  IADD3 R15, R103, 0x84000, RZ ;  /* 0x00084000670f7810 */ /* 0x000fe20007ffe0ff */
[----:B------:R2:W-:Y:S01]  /*3430*/  @P5 STG.E.128 [R6.64], R128 ;  /* 0x0000008006005986 */ /* 0x0005e2000c101d0e */
[----:B------:R-:W-:-:S02]  /*3440*/  ISETP.LT.AND P5, PT, R5, 0x200, !P0 ;  /* 0x000002000500780c */ /* 0x000fc400047a1270 */
[----:B---3--:R-:W-:Y:S01]  /*3450*/  IADD3 R11, R103, 0x78000, RZ ;  /* 0x00078000670b7810 */ /* 0x008fe20007ffe0ff */
[----:B------:R3:W-:Y:S01]  /*3460*/  @P4 STG.E.128 [R8.64], R124 ;  /* 0x0000007c08004986 */ /* 0x0007e2000c101d0e */
[----:B------:R-:W-:-:S03]  /*3470*/  LOP3.LUT R5, R0, 0x3c, RZ, 0xfc, !PT ;  /* 0x0000003c00057812 */ /* 0x000fc600078efcff */
[-C--:B------:R-:W-:Y:S01]  /*3480*/  IMAD.WIDE R10, R11, R4.reuse, c[0x0][0x170] ;  /* 0x00005c000b0a7625 */ /* 0x080fe200078e0204 */
[----:B------:R-:W-:Y:S01]  /*3490*/  ISETP.LT.AND P4, PT, R5, 0x200, !P0 ;  /* 0x000002000500780c */ /* 0x000fe20004781270 */
[----:B------:R-:W1:Y:S01]  /*34a0*/  LDS.128 R28, [R98+0x2000] ;  /* 0x00200000621c7984 */ /* 0x000e620000000c00 */
[C---:B------:R-:W-:Y:S01]  /*34b0*/  LOP3.LUT R5, R0.reuse, 0x40, RZ, 0xfc, !PT ;  /* 0x0000004000057812 */ /* 0x040fe200078efcff */
[-C--:B------:R-:W-:Y:S01]  /*34c0*/  IMAD.WIDE R12, R15, R4.reuse, c[0x0][0x170] ;  /* 0x00005c000f0c7625 */ /* 0x080fe200078e0204 */
[----:B------:R-:W-:Y:S01]  /*34d0*/  IADD3 R17, R103, 0x90000, RZ ;  /* 0x0009000067117810 */ /* 0x000fe20007ffe0ff */
[----:B------:R4:W-:Y:S01]  /*34e0*/  @P3 STG.E.128 [R10.64], R112 ;  /* 0x000000700a003986 */ /* 0x0009e2000c101d0e */
[----:B------:R-:W-:Y:S02]  /*34f0*/  ISETP.LT.AND P3, PT, R5, 0x200, !P0 ;  /* 0x000002000500780c */ /* 0x000fe40004761270 */
[----:B------:R-:W-:Y:S01]  /*3500*/  LOP3.LUT R5, R0, 0x44, RZ, 0xfc, !PT ;  /* 0x0000004400057812 */ /* 0x000fe200078efcff */
[----:B--2---:R-:W-:Y:S01]  /*3510*/  IMAD.WIDE R6, R17, R4, c[0x0][0x170] ;  /* 0x00005c0011067625 */ /* 0x004fe200078e0204 */
[----:B------:R2:W-:Y:S01]  /*3520*/  @P2 STG.E.128 [R12.64], R108 ;  /* 0x0000006c0c002986 */ /* 0x0005e2000c101d0e */
[----:B------:R-:W-:-:S02]  /*3530*/  IADD3 R15, R103, 0xa8000, RZ ;  /* 0x000a8000670f7810 */ /* 0x000fc40007ffe0ff */
[----:B---3--:R-:W-:Y:S01]  /*3540*/  IADD3 R9, R103, 0x9c000, RZ ;  /* 0x0009c00067097810 */ /* 0x008fe20007ffe0ff */
[----:B------:R3:W-:Y:S01]  /*3550*/  @P1 STG.E.128 [R6.64], R104 ;  /* 0x0000006806001986 */ /* 0x0007e2000c101d0e */
[----:B------:R-:W-:Y:S02]  /*3560*/  ISETP.LT.AND P2, PT, R5, 0x200, !P0 ;  /* 0x000002000500780c */ /* 0x000fe40004741270 */
[C---:B------:R-:W-:Y:S01]  /*3570*/  LOP3.LUT R5, R0.reuse, 0x48, RZ, 0xfc, !PT ;  /* 0x0000004800057812 */ /* 0x040fe200078efcff */
[-C--:B------:R-:W-:Y:S01]  /*3580*/  IMAD.WIDE R8, R9, R4.reuse, c[0x0][0x170] ;  /* 0x00005c0009087625 */ /* 0x080fe200078e0204 */
[----:B------:R-:W-:Y:S02]  /*3590*/  IADD3 R17, R103, 0xb4000, RZ ;  /* 0x000b400067117810 */ /* 0x000fe40007ffe0ff */
[----:B------:R-:W-:Y:S02]  /*35a0*/  ISETP.LT.AND P1, PT, R5, 0x200, !P0 ;  /* 0x000002000500780c */ /* 0x000fe40004721270 */
[----:B------:R-:W-:Y:S01]  /*35b0*/  LOP3.LUT R5, R0, 0x4c, RZ, 0xfc, !PT ;  /* 0x0000004c00057812 */ /* 0x000fe200078efcff */
[----:B----4-:R-:W-:Y:S01]  /*35c0*/  IMAD.WIDE R10, R15, R4, c[0x0][0x170] ;  /* 0x00005c000f0a7625 */ /* 0x010fe200078e0204 */
[----:B------:R4:W-:Y:S01]  /*35d0*/  @P6 STG.E.128 [R8.64], R44 ;  /* 0x0000002c08006986 */ /* 0x0009e2000c101d0e */
[----:B------:R-:W-:-:S02]  /*35e0*/  IADD3 R15, R103, 0xcc000, RZ ;  /* 0x000cc000670f7810 */ /* 0x000fc40007ffe0ff */
[----:B------:R-:W-:Y:S01]  /*35f0*/  ISETP.LT.AND P6, PT, R5, 0x200, !P0 ;  /* 0x000002000500780c */ /* 0x000fe200047c1270 */
[-C--:B--2---:R-:W-:Y:S01]  /*3600*/  IMAD.WIDE R12, R17, R4.reuse, c[0x0][0x170] ;  /* 0x00005c00110c7625 */ /* 0x084fe200078e0204 */
[C---:B------:R-:W-:Y:S01]  /*3610*/  LOP3.LUT R5, R0.reuse, 0x50, RZ, 0xfc, !PT ;  /* 0x0000005000057812 */ /* 0x040fe200078efcff */
[----:B------:R2:W-:Y:S01]  /*3620*/  @P5 STG.E.128 [R10.64], R40 ;  /* 0x000000280a005986 */ /* 0x0005e2000c101d0e */
[----:B---3--:R-:W-:Y:S02]  /*3630*/  IADD3 R7, R103, 0xc0000, RZ ;  /* 0x000c000067077810 */ /* 0x008fe40007ffe0ff */
[----:B------:R-:W-:Y:S01]  /*3640*/  ISETP.LT.AND P5, PT, R5, 0x200, !P0 ;  /* 0x000002000500780c */ /* 0x000fe200047a1270 */
[----:B------:R3:W-:Y:S01]  /*3650*/  @P4 STG.E.128 [R12.64], R36 ;  /* 0x000000240c004986 */ /* 0x0007e2000c101d0e */
[----:B------:R-:W-:Y:S01]  /*3660*/  LOP3.LUT R5, R0, 0x54, RZ, 0xfc, !PT ;  /* 0x0000005400057812 */ /* 0x000fe200078efcff */
[----:B------:R-:W-:Y:S01]  /*3670*/  IMAD.WIDE R6, R7, R4, c[0x0][0x170] ;  /* 0x00005c0007067625 */ /* 0x000fe200078e0204 */
[----:B------:R-:W-:Y:S01]  /*3680*/  IADD3 R17, R103, 0x168000, RZ ;  /* 0x0016800067117810 */ /* 0x000fe20007ffe0ff */
[----:B------:R-:W1:Y:S01]  /*3690*/  LDS.128 R36, [R99+0x4000] ;  /* 0x0040000063247984 */ /* 0x000e620000000c00 */
[----:B------:R-:W-:-:S02]  /*36a0*/  ISETP.LT.AND P4, PT, R5, 0x200, !P0 ;  /* 0x000002000500780c */ /* 0x000fc40004781270 */
[----:B------:R-:W-:Y:S01]  /*36b0*/  LOP3.LUT R5, R0, 0x5c, RZ, 0xfc, !PT ;  /* 0x0000005c00057812 */ /* 0x000fe200078efcff */
[-C--:B----4-:R-:W-:Y:S01]  /*36c0*/  IMAD.WIDE R8, R15, R4.reuse, c[0x0][0x170] ;  /* 0x00005c000f087625 */ /* 0x090fe200078e0204 */
[----:B------:R4:W-:Y:S01]  /*36d0*/  @P3 STG.E.128 [R6.64], R120 ;  /* 0x0000007806003986 */ /* 0x0009e2000c101d0e */
[----:B------:R-:W-:Y:S02]  /*36e0*/  ISETP.LT.AND P3, PT, R14, 0x200, !P0 ;  /* 0x000002000e00780c */ /* 0x000fe40004761270 */
[----:B------:R-:W-:Y:S01]  /*36f0*/  IADD3 R15, R103, 0x12c000, RZ ;  /* 0x0012c000670f7810 */ /* 0x000fe20007ffe0ff */
[----:B------:R4:W-:Y:S01]  /*3700*/  @P2 STG.E.128 [R8.64], R116 ;  /* 0x0000007408002986 */ /* 0x0009e2000c101d0e */
[----:B------:R-:W-:Y:S01]  /*3710*/  ISETP.LT.AND P2, PT, R5, 0x200, !P0 ;  /* 0x000002000500780c */ /* 0x000fe20004741270 */
[----:B------:R-:W-:Y:S01]  /*3720*/  IMAD.WIDE R16, R17, R4, c[0x0][0x170] ;  /* 0x00005c0011107625 */ /* 0x000fe200078e0204 */
[C---:B--2---:R-:W-:Y:S01]  /*3730*/  IADD3 R11, R103.reuse, 0xd8000, RZ ;  /* 0x000d8000670b7810 */ /* 0x044fe20007ffe0ff */
[----:B------:R-:W2:Y:S01]  /*3740*/  LDS.128 R40, [R97+0x5000] ;  /* 0x0050000061287984 */ /* 0x000ea20000000c00 */
[----:B------:R-:W-:-:S02]  /*3750*/  IADD3 R5, R103, 0xe4000, RZ ;  /* 0x000e400067057810 */ /* 0x000fc40007ffe0ff */
[----:B---3--:R-:W-:Y:S01]  /*3760*/  IADD3 R13, R103, 0xf0000, RZ ;  /* 0x000f0000670d7810 */ /* 0x008fe20007ffe0ff */
[----:B------:R3:W1:Y:S01]  /*3770*/  LDS.128 R44, [R3+0x6000] ;  /* 0x00600000032c7984 */ /* 0x0006620000000c00 */
[----:B------:R-:W-:Y:S01]  /*3780*/  IMAD.WIDE R10, R11, R4, c[0x0][0x170] ;  /* 0x00005c000b0a7625 */ /* 0x000fe200078e0204 */
[----:B------:R-:W-:-:S03]  /*3790*/  LOP3.LUT R12, R0, 0x60, RZ, 0xfc, !PT ;  /* 0x00000060000c7812 */ /* 0x000fc600078efcff */
[-C--:B----4-:R-:W-:Y:S01]  /*37a0*/  IMAD.WIDE R6, R5, R4.reuse, c[0x0][0x170] ;  /* 0x00005c0005067625 */ /* 0x090fe200078e0204 */
[----:B------:R-:W-:Y:S01]  /*37b0*/  LOP3.LUT R5, R0, 0x64, RZ, 0xfc, !PT ;  /* 0x0000006400057812 */ /* 0x000fe200078efcff */
[----:B------:R4:W-:Y:S01]  /*37c0*/  @P1 STG.E.128 [R10.64], R68 ;  /* 0x000000440a001986 */ /* 0x0009e2000c101d0e */
[----:B------:R-:W-:Y:S01]  /*37d0*/  ISETP.LT.AND P1, PT, R12, 0x200, !P0 ;  /* 0x000002000c00780c */ /* 0x000fe20004721270 */
[----:B------:R-:W-:Y:S01]  /*37e0*/  IMAD.WIDE R8, R13, R4, c[0x0][0x170] ;  /* 0x00005c000d087625 */ /* 0x000fe200078e0204 */
[----:B------:R-:W-:Y:S01]  /*37f0*/  IADD3 R13, R103, 0xfc000, RZ ;  /* 0x000fc000670d7810 */ /* 0x000fe20007ffe0ff */
[----:B------:R4:W-:Y:S01]  /*3800*/  @P6 STG.E.128 [R6.64], R64 ;  /* 0x0000004006006986 */ /* 0x0009e2000c101d0e */
[----:B------:R-:W-:Y:S02]  /*3810*/  ISETP.LT.AND P6, PT, R5, 0x200, !P0 ;  /* 0x000002000500780c */ /* 0x000fe400047c1270 */
[C---:B------:R-:W-:Y:S01]  /*3820*/  LOP3.LUT R5, R0.reuse, 0x68, RZ, 0xfc, !PT ;  /* 0x0000006800057812 */ /* 0x040fe200078efcff */
[----:B------:R2:W-:Y:S01]  /*3830*/  @P5 STG.E.128 [R8.64], R60 ;  /* 0x0000003c08005986 */ /* 0x0005e2000c101d0e */
[----:B------:R-:W-:-:S02]  /*3840*/  LOP3.LUT R12, R0, 0x6c, RZ, 0xfc, !PT ;  /* 0x0000006c000c7812 */ /* 0x000fc400078efcff */
[----:B------:R-:W-:Y:S02]  /*3850*/  ISETP.LT.AND P5, PT, R5, 0x200, !P0 ;  /* 0x000002000500780c */ /* 0x000fe400047a1270 */
[C---:B------:R-:W-:Y:S02]  /*3860*/  LOP3.LUT R5, R0.reuse, 0x70, RZ, 0xfc, !PT ;  /* 0x0000007000057812 */ /* 0x040fe400078efcff */
[----:B---3--:R-:W-:Y:S02]  /*3870*/  LOP3.LUT R3, R0, 0x78, RZ, 0xfc, !PT ;  /* 0x0000007800037812 */ /* 0x008fe400078efcff */
[----:B----4-:R-:W-:Y:S01]  /*3880*/  IADD3 R11, R103, 0x108000, RZ ;  /* 0x00108000670b7810 */ /* 0x010fe20007ffe0ff */
[----:B------:R-:W-:Y:S01]  /*3890*/  IMAD.WIDE R6, R13, R4, c[0x0][0x170] ;  /* 0x00005c000d067625 */ /* 0x000fe200078e0204 */
[----:B------:R-:W-:-:S03]  /*38a0*/  IADD3 R13, R103, 0x114000, RZ ;  /* 0x00114000670d7810 */ /* 0x000fc60007ffe0ff */
[-C--:B--2---:R-:W-:Y:S01]  /*38b0*/  IMAD.WIDE R8, R11, R4.reuse, c[0x0][0x170] ;  /* 0x00005c000b087625 */ /* 0x084fe200078e0204 */
[----:B------:R2:W-:Y:S01]  /*38c0*/  @P4 STG.E.128 [R6.64], R56 ;  /* 0x0000003806004986 */ /* 0x0005e2000c101d0e */
[----:B------:R-:W-:Y:S02]  /*38d0*/  ISETP.LT.AND P4, PT, R12, 0x200, !P0 ;  /* 0x000002000c00780c */ /* 0x000fe40004781270 */
[-C--:B------:R-:W-:Y:S01]  /*38e0*/  IMAD.WIDE R10, R13, R4.reuse, c[0x0][0x170] ;  /* 0x00005c000d0a7625 */ /* 0x080fe200078e0204 */
[----:B------:R-:W-:Y:S01]  /*38f0*/  IADD3 R13, R103, 0x120000, RZ ;  /* 0x00120000670d7810 */ /* 0x000fe20007ffe0ff */
[----:B------:R3:W-:Y:S01]  /*3900*/  @P3 STG.E.128 [R8.64], R48 ;  /* 0x0000003008003986 */ /* 0x0007e2000c101d0e */
[----:B------:R-:W-:Y:S02]  /*3910*/  ISETP.LT.AND P3, PT, R5, 0x200, !P0 ;  /* 0x000002000500780c */ /* 0x000fe40004761270 */
[C---:B------:R-:W-:Y:S01]  /*3920*/  LOP3.LUT R5, R0.reuse, 0x74, RZ, 0xfc, !PT ;  /* 0x0000007400057812 */ /* 0x040fe200078efcff */
[----:B------:R-:W-:Y:S01]  /*3930*/  IMAD.WIDE R12, R13, R4, c[0x0][0x170] ;  /* 0x00005c000d0c7625 */ /* 0x000fe200078e0204 */
[----:B------:R-:W-:Y:S01]  /*3940*/  LOP3.LUT R0, R0, 0x7c, RZ, 0xfc, !PT ;  /* 0x0000007c00007812 */ /* 0x000fe200078efcff */
[----:B------:R4:W-:Y:S01]  /*3950*/  @P2 STG.E.128 [R10.64], R52 ;  /* 0x000000340a002986 */ /* 0x0009e2000c101d0e */
[----:B------:R-:W-:-:S03]  /*3960*/  ISETP.LT.AND P2, PT, R5, 0x200, !P0 ;  /* 0x000002000500780c */ /* 0x000fc60004741270 */
[----:B------:R4:W-:Y:S01]  /*3970*/  @P1 STG.E.128 [R12.64], R20 ;  /* 0x000000140c001986 */ /* 0x0009e2000c101d0e */
[----:B------:R-:W-:Y:S01]  /*3980*/  ISETP.LT.AND P1, PT, R3, 0x200, !P0 ;  /* 0x000002000300780c */ /* 0x000fe20004721270 */
[----:B--2---:R-:W-:Y:S01]  /*3990*/  IMAD.WIDE R6, R15, R4, c[0x0][0x170] ;  /* 0x00005c000f067625 */ /* 0x004fe200078e0204 */
[----:B------:R-:W-:Y:S02]  /*39a0*/  ISETP.LT.AND P0, PT, R0, 0x200, !P0 ;  /* 0x000002000000780c */ /* 0x000fe40004701270 */
[C---:B------:R-:W-:Y:S02]  /*39b0*/  IADD3 R3, R103.reuse, 0x150000, RZ ;  /* 0x0015000067037810 */ /* 0x040fe40007ffe0ff */
[C---:B---3--:R-:W-:Y:S01]  /*39c0*/  IADD3 R9, R103.reuse, 0x138000, RZ ;  /* 0x0013800067097810 */ /* 0x048fe20007ffe0ff */
[----:B-1----:R1:W-:Y:S01]  /*39d0*/  @P6 STG.E.128 [R6.64], R24 ;  /* 0x0000001806006986 */ /* 0x0023e2000c101d0e */
[----:B------:R-:W-:-:S03]  /*39e0*/  IADD3 R15, R103, 0x15c000, RZ ;  /* 0x0015c000670f7810 */ /* 0x000fc60007ffe0ff */
[----:B------:R-:W-:Y:S01]  /*39f0*/  IMAD.WIDE R8, R9, R4, c[0x0][0x170] ;  /* 0x00005c0009087625 */ /* 0x000fe200078e0204 */
[----:B----4-:R-:W-:-:S03]  /*3a00*/  IADD3 R11, R103, 0x144000, RZ ;  /* 0x00144000670b7810 */ /* 0x010fc60007ffe0ff */
[-C--:B------:R-:W-:Y:S01]  /*3a10*/  IMAD.WIDE R14, R15, R4.reuse, c[0x0][0x170] ;  /* 0x00005c000f0e7625 */ /* 0x080fe200078e0204 */
[----:B------:R1:W-:Y:S03]  /*3a20*/  @P5 STG.E.128 [R8.64], R28 ;  /* 0x0000001c08005986 */ /* 0x0003e6000c101d0e */
[----:B------:R-:W-:-:S04]  /*3a30*/  IMAD.WIDE R10, R11, R4, c[0x0][0x170] ;  /* 0x00005c000b0a7625 */ /* 0x000fc800078e0204 */
[----:B------:R-:W-:Y:S01]  /*3a40*/  IMAD.WIDE R12, R3, R4, c[0x0][0x170] ;  /* 0x00005c00030c7625 */ /* 0x000fe200078e0204 */
[----:B------:R1:W-:Y:S04]  /*3a50*/  @P4 STG.E.128 [R10.64], R32 ;  /* 0x000000200a004986 */ /* 0x0003e8000c101d0e */
[----:B------:R1:W-:Y:S04]  /*3a60*/  @P3 STG.E.128 [R12.64], R36 ;  /* 0x000000240c003986 */ /* 0x0003e8000c101d0e */
[----:B------:R1:W-:Y:S04]  /*3a70*/  @P2 STG.E.128 [R14.64], R40 ;  /* 0x000000280e002986 */ /* 0x0003e8000c101d0e */
[----:B------:R1:W-:Y:S01]  /*3a80*/  @P1 STG.E.128 [R16.64], R44 ;  /* 0x0000002c10001986 */ /* 0x0003e2000c101d0e */
[----:B------:R-:W-:Y:S05]  /*3a90*/  @!P0 EXIT ;  /* 0x000000000000894d */ /* 0x000fea0003800000 */
[----:B-1----:R-:W1:Y:S01]  /*3aa0*/  LDS.128 R8, [R2+0x7000] ;  /* 0x0070000002087984 */ /* 0x002e620000000c00 */
[----:B------:R-:W-:-:S05]  /*3ab0*/  IADD3 R5, R103, 0x174000, RZ ;  /* 0x0017400067057810 */ /* 0x000fca0007ffe0ff */
[----:B------:R-:W-:-:S05]  /*3ac0*/  IMAD.WIDE R4, R5, R4, c[0x0][0x170] ;  /* 0x00005c0005047625 */ /* 0x000fca00078e0204 */
[----:B-1----:R-:W-:Y:S01]  /*3ad0*/  STG.E.128 [R4.64], R8 ;  /* 0x0000000804007986 */ /* 0x002fe2000c101d0e */
[----:B------:R-:W-:Y:S05]  /*3ae0*/  EXIT ;  /* 0x000000000000794d */ /* 0x000fea0003800000 */
.L_x_1:
[----:B------:R-:W-:-:S00]  /*3af0*/  BRA `(.L_x_1) ;  /* 0xfffffff000007947 */ /* 0x000fc0000383ffff */
[----:B------:R-:W-:-:S00]  /*3b00*/  NOP ;  /* 0x0000000000007918 */ /* 0x000fc00000000000 */
[----:B------:R-:W-:-:S00]  /*3b10*/  NOP ;  /* 0x0000000000007918 */ /* 0x000fc00000000000 */
[----:B------:R-:W-:-:S00]  /*3b20*/  NOP ;  /* 0x0000000000007918 */ /* 0x000fc00000000000 */
[----:B------:R-:W-:-:S00]  /*3b30*/  NOP ;  /* 0x0000000000007918 */ /* 0x000fc00000000000 */
[----:B------:R-:W-:-:S00]  /*3b40*/  NOP ;  /* 0x0000000000007918 */ /* 0x000fc00000000000 */
[----:B------:R-:W-:-:S00]  /*3b50*/  NOP ;  /* 0x0000000000007918 */ /* 0x000fc00000000000 */
[----:B------:R-:W-:-:S00]  /*3b60*/  NOP ;  /* 0x0000000000007918 */ /* 0x000fc00000000000 */
[----:B------:R-:W-:-:S00]  /*3b70*/  NOP ;  /* 0x0000000000007918 */ /* 0x000fc00000000000 */
.L_x_2:


//--------------------- .nv.shared.triton_mm      --------------------------
	.section	.nv.shared.triton_mm,"aw",@nobits
	.sectionflags	@""
	.align	16
